// auto-generated by cutlass_sweep.gemm — config: {"arch": "sm_90", "cluster_m": 1, "cluster_n": 1, "dtype": "tf32", "dtype_b": "tf32", "layout": "nt", "stages": 5, "tile_k": 32, "tile_m": 64, "tile_n": 256}
#include "cutlass/cutlass.h"
#include "cutlass/gemm/collective/collective_builder.hpp"
#include "cutlass/gemm/device/gemm_universal_adapter.h"
#include "cutlass/gemm/kernel/gemm_universal.hpp"
#include "cutlass/epilogue/collective/collective_builder.hpp"

using ElemA = cutlass::tfloat32_t;
using ElemB = cutlass::tfloat32_t;
using ElemCD = cutlass::tfloat32_t;
using Acc  = float;
using TileShape    = cute::Shape<cute::_64, cute::_256, cute::_32>;
using ClusterShape = cute::Shape<cute::_1, cute::_1, cute::_1>;

using CollectiveEpilogue = typename cutlass::epilogue::collective::CollectiveBuilder<
    cutlass::arch::Sm90, cutlass::arch::OpClassTensorOp,
    TileShape, ClusterShape,
    cutlass::epilogue::collective::EpilogueTileAuto,
    Acc, Acc,
    ElemCD, cutlass::layout::RowMajor, 128 / cutlass::sizeof_bits<ElemCD>::value,
    ElemCD, cutlass::layout::RowMajor, 128 / cutlass::sizeof_bits<ElemCD>::value,
    cutlass::epilogue::collective::EpilogueScheduleAuto
  >::CollectiveOp;

using CollectiveMainloop = typename cutlass::gemm::collective::CollectiveBuilder<
    cutlass::arch::Sm90, cutlass::arch::OpClassTensorOp,
    ElemA, cutlass::layout::RowMajor, 128 / cutlass::sizeof_bits<ElemA>::value,
    ElemB, cutlass::layout::ColumnMajor, 128 / cutlass::sizeof_bits<ElemB>::value,
    Acc,
    TileShape, ClusterShape,
    cutlass::gemm::collective::StageCount<5>,
    cutlass::gemm::collective::KernelScheduleAuto
  >::CollectiveOp;

using GemmKernel = cutlass::gemm::kernel::GemmUniversal<
    cute::Shape<int,int,int,int>,
    CollectiveMainloop,
    CollectiveEpilogue
>;
using Gemm = cutlass::gemm::device::GemmUniversalAdapter<GemmKernel>;

// Force the device kernel symbol into the cubin without needing a host main.
auto* _anchor = &cutlass::device_kernel<GemmKernel>;


// ===== COMPILED SASS (sm_90a) =====

	.target	sm_90a

	.elftype	@"ET_EXEC"


//--------------------- .note.nv.tkinfo           --------------------------
	.section	.note.nv.tkinfo,"",@"SHT_NOTE"
	.sectionflags	@"SHF_NOTE_NV_TKINFO"
	.tkinfo
        /*0018*/ 	.word	0x00000002
        /*0030*/ 	.string	""
        /*0030*/ 	.string	"ptxas"
        /*0030*/ 	.string	"Cuda compilation tools, release 13.0, V13.0.88"
        /*0030*/ 	.string	"Build cuda_13.0.r13.0/compiler.36424714_0"
        /*0030*/ 	.string	"-arch sm_90a -m 64 "



//--------------------- .note.nv.cuinfo           --------------------------
	.section	.note.nv.cuinfo,"",@"SHT_NOTE"
	.sectionflags	@"SHF_NOTE_NV_CUINFO"
        /*0018*/ 	.short	0x0002
        /*001a*/ 	.short	0x005a
        /*001c*/ 	.short	0x0082
	.zero		2


//--------------------- .nv.info                  --------------------------
	.section	.nv.info,"",@"SHT_CUDA_INFO"
	.align	4


	//----- nvinfo : EIATTR_REGCOUNT
	.align		4
        /*0000*/ 	.byte	0x04, 0x2f
        /*0002*/ 	.short	(.L_15 - .L_14)
	.align		4
.L_14:
        /*0004*/ 	.word	index@(_ZN7cutlass13device_kernelINS_4gemm6kernel13GemmUniversalIN4cute5tupleIJiiiiEEENS1_10collective13CollectiveMmaINS1_34MainloopSm90TmaGmmaWarpSpecializedILi5ENS5_IJNS4_1CILi1EEESB_SB_EEENS1_32KernelTmaWarpSpecializedPingpongEEENS5_IJNSA_ILi64EEENSA_ILi256EEENSA_ILi32EEEEEENS_10tfloat32_tENS5_IJlSB_lEEESJ_SK_NS4_8TiledMMAINS4_8MMA_AtomIJNS4_4SM904GMMA30MMA_64x256x8_F32TF32TF32_SS_TNILNSO_7ScaleInE1ELSQ_1EEEEEENS4_6LayoutISC_NS5_IJNSA_ILi0EEESU_SU_EEEEENS5_IJNS4_10UnderscoreESX_SX_EEEEENS4_13SM90_TMA_LOADENS4_14ComposedLayoutINS4_7SwizzleILi3ELi4ELi3EEENS4_18smem_ptr_flag_bitsILi32EEENST_INS5_IJNSA_ILi8EEESH_EEENS5_IJSH_SB_EEEEEEEvNS4_8identityES10_S1A_vS1B_EENS_8epilogue10collective6detail29Sm90TmaWarpSpecializedAdapterINS1E_15DefaultEpilogueISJ_SK_SK_NS1D_6thread17LinearCombinationISJ_Li1EffLNS1I_9ScaleType4KindE0ELNS_15FloatRoundStyleE2ESJ_EENS1_15EpilogueDefaultEEEEEvvEEEEvNT_6ParamsE)
        /*0008*/ 	.word	0x000000a8


	//----- nvinfo : EIATTR_FRAME_SIZE
	.align		4
.L_15:
        /*000c*/ 	.byte	0x04, 0x11
        /*000e*/ 	.short	(.L_17 - .L_16)
	.align		4
.L_16:
        /*0010*/ 	.word	index@(_ZN7cutlass13device_kernelINS_4gemm6kernel13GemmUniversalIN4cute5tupleIJiiiiEEENS1_10collective13CollectiveMmaINS1_34MainloopSm90TmaGmmaWarpSpecializedILi5ENS5_IJNS4_1CILi1EEESB_SB_EEENS1_32KernelTmaWarpSpecializedPingpongEEENS5_IJNSA_ILi64EEENSA_ILi256EEENSA_ILi32EEEEEENS_10tfloat32_tENS5_IJlSB_lEEESJ_SK_NS4_8TiledMMAINS4_8MMA_AtomIJNS4_4SM904GMMA30MMA_64x256x8_F32TF32TF32_SS_TNILNSO_7ScaleInE1ELSQ_1EEEEEENS4_6LayoutISC_NS5_IJNSA_ILi0EEESU_SU_EEEEENS5_IJNS4_10UnderscoreESX_SX_EEEEENS4_13SM90_TMA_LOADENS4_14ComposedLayoutINS4_7SwizzleILi3ELi4ELi3EEENS4_18smem_ptr_flag_bitsILi32EEENST_INS5_IJNSA_ILi8EEESH_EEENS5_IJSH_SB_EEEEEEEvNS4_8identityES10_S1A_vS1B_EENS_8epilogue10collective6detail29Sm90TmaWarpSpecializedAdapterINS1E_15DefaultEpilogueISJ_SK_SK_NS1D_6thread17LinearCombinationISJ_Li1EffLNS1I_9ScaleType4KindE0ELNS_15FloatRoundStyleE2ESJ_EENS1_15EpilogueDefaultEEEEEvvEEEEvNT_6ParamsE)
        /*0014*/ 	.word	0x00000008


	//----- nvinfo : EIATTR_MIN_STACK_SIZE
	.align		4
.L_17:
        /*0018*/ 	.byte	0x04, 0x12
        /*001a*/ 	.short	(.L_19 - .L_18)
	.align		4
.L_18:
        /*001c*/ 	.word	index@(_ZN7cutlass13device_kernelINS_4gemm6kernel13GemmUniversalIN4cute5tupleIJiiiiEEENS1_10collective13CollectiveMmaINS1_34MainloopSm90TmaGmmaWarpSpecializedILi5ENS5_IJNS4_1CILi1EEESB_SB_EEENS1_32KernelTmaWarpSpecializedPingpongEEENS5_IJNSA_ILi64EEENSA_ILi256EEENSA_ILi32EEEEEENS_10tfloat32_tENS5_IJlSB_lEEESJ_SK_NS4_8TiledMMAINS4_8MMA_AtomIJNS4_4SM904GMMA30MMA_64x256x8_F32TF32TF32_SS_TNILNSO_7ScaleInE1ELSQ_1EEEEEENS4_6LayoutISC_NS5_IJNSA_ILi0EEESU_SU_EEEEENS5_IJNS4_10UnderscoreESX_SX_EEEEENS4_13SM90_TMA_LOADENS4_14ComposedLayoutINS4_7SwizzleILi3ELi4ELi3EEENS4_18smem_ptr_flag_bitsILi32EEENST_INS5_IJNSA_ILi8EEESH_EEENS5_IJSH_SB_EEEEEEEvNS4_8identityES10_S1A_vS1B_EENS_8epilogue10collective6detail29Sm90TmaWarpSpecializedAdapterINS1E_15DefaultEpilogueISJ_SK_SK_NS1D_6thread17LinearCombinationISJ_Li1EffLNS1I_9ScaleType4KindE0ELNS_15FloatRoundStyleE2ESJ_EENS1_15EpilogueDefaultEEEEEvvEEEEvNT_6ParamsE)
        /*0020*/ 	.word	0x00000008
.L_19:


//--------------------- .nv.compat                --------------------------
	.section	.nv.compat,"",@"SHT_CUDA_COMPAT_INFO"
	.align	4
        /*0000*/ 	.byte	0x02, 0x09, 0x01, 0x00, 0x02, 0x02, 0x04, 0x00, 0x02, 0x05, 0x05, 0x00, 0x03, 0x07, 0x01, 0x01
        /*0010*/ 	.byte	0x02, 0x03, 0x01, 0x00, 0x02, 0x06, 0x01, 0x00, 0x04, 0x0b, 0x08, 0x00, 0x00, 0x00, 0x00, 0x00
        /*0020*/ 	.byte	0x00, 0x00, 0x00, 0x00


//--------------------- .nv.info._ZN7cutlass13device_kernelINS_4gemm6kernel13GemmUniversalIN4cute5tupleIJiiiiEEENS1_10collective13CollectiveMmaINS1_34MainloopSm90TmaGmmaWarpSpecializedILi5ENS5_IJNS4_1CILi1EEESB_SB_EEENS1_32KernelTmaWarpSpecializedPingpongEEENS5_IJNSA_ILi64EEENSA_ILi256EEENSA_ILi32EEEEEENS_10tfloat32_tENS5_IJlSB_lEEESJ_SK_NS4_8TiledMMAINS4_8MMA_AtomIJNS4_4SM904GMMA30MMA_64x256x8_F32TF32TF32_SS_TNILNSO_7ScaleInE1ELSQ_1EEEEEENS4_6LayoutISC_NS5_IJNSA_ILi0EEESU_SU_EEEEENS5_IJNS4_10UnderscoreESX_SX_EEEEENS4_13SM90_TMA_LOADENS4_14ComposedLayoutINS4_7SwizzleILi3ELi4ELi3EEENS4_18smem_ptr_flag_bitsILi32EEENST_INS5_IJNSA_ILi8EEESH_EEENS5_IJSH_SB_EEEEEEEvNS4_8identityES10_S1A_vS1B_EENS_8epilogue10collective6detail29Sm90TmaWarpSpecializedAdapterINS1E_15DefaultEpilogueISJ_SK_SK_NS1D_6thread17LinearCombinationISJ_Li1EffLNS1I_9ScaleType4KindE0ELNS_15FloatRoundStyleE2ESJ_EENS1_15EpilogueDefaultEEEEEvvEEEEvNT_6ParamsE --------------------------
	.section	.nv.info._ZN7cutlass13device_kernelINS_4gemm6kernel13GemmUniversalIN4cute5tupleIJiiiiEEENS1_10collective13CollectiveMmaINS1_34MainloopSm90TmaGmmaWarpSpecializedILi5ENS5_IJNS4_1CILi1EEESB_SB_EEENS1_32KernelTmaWarpSpecializedPingpongEEENS5_IJNSA_ILi64EEENSA_ILi256EEENSA_ILi32EEEEEENS_10tfloat32_tENS5_IJlSB_lEEESJ_SK_NS4_8TiledMMAINS4_8MMA_AtomIJNS4_4SM904GMMA30MMA_64x256x8_F32TF32TF32_SS_TNILNSO_7ScaleInE1ELSQ_1EEEEEENS4_6LayoutISC_NS5_IJNSA_ILi0EEESU_SU_EEEEENS5_IJNS4_10UnderscoreESX_SX_EEEEENS4_13SM90_TMA_LOADENS4_14ComposedLayoutINS4_7SwizzleILi3ELi4ELi3EEENS4_18smem_ptr_flag_bitsILi32EEENST_INS5_IJNSA_ILi8EEESH_EEENS5_IJSH_SB_EEEEEEEvNS4_8identityES10_S1A_vS1B_EENS_8epilogue10collective6detail29Sm90TmaWarpSpecializedAdapterINS1E_15DefaultEpilogueISJ_SK_SK_NS1D_6thread17LinearCombinationISJ_Li1EffLNS1I_9ScaleType4KindE0ELNS_15FloatRoundStyleE2ESJ_EENS1_15EpilogueDefaultEEEEEvvEEEEvNT_6ParamsE,"",@"SHT_CUDA_INFO"
	.sectionflags	@""
	.align	4


	//----- nvinfo : EIATTR_CUDA_API_VERSION
	.align		4
        /*0000*/ 	.byte	0x04, 0x37
        /*0002*/ 	.short	(.L_21 - .L_20)
.L_20:
        /*0004*/ 	.word	0x00000082


	//----- nvinfo : EIATTR_KPARAM_INFO
	.align		4
.L_21:
        /*0008*/ 	.byte	0x04, 0x17
        /*000a*/ 	.short	(.L_23 - .L_22)
.L_22:
        /*000c*/ 	.word	0x00000000
        /*0010*/ 	.short	0x0000
        /*0012*/ 	.short	0x0070
        /*0014*/ 	.byte	0x00, 0xf0, 0x01, 0x10


	//----- nvinfo : EIATTR_SPARSE_MMA_MASK
	.align		4
.L_23:
        /*0018*/ 	.byte	0x03, 0x50
        /*001a*/ 	.short	0x0000


	//----- nvinfo : EIATTR_MAXREG_COUNT
	.align		4
        /*001c*/ 	.byte	0x03, 0x1b
        /*001e*/ 	.short	0x00a8


	//----- nvinfo : EIATTR_NUM_BARRIERS
	.align		4
        /*0020*/ 	.byte	0x02, 0x4c
        /*0022*/ 	.byte	0x01
	.zero		1


	//----- nvinfo : EIATTR_EXTERNS
	.align		4
        /*0024*/ 	.byte	0x04, 0x0f
        /*0026*/ 	.short	(.L_25 - .L_24)


	//   ....[0]....
	.align		4
.L_24:
        /*0028*/ 	.word	index@(__assertfail)


	//----- nvinfo : EIATTR_ANNOTATIONS
	.align		4
.L_25:
        /*002c*/ 	.byte	0x04, 0x55
        /*002e*/ 	.short	(.L_27 - .L_26)


	//   ....[0]....
.L_26:
        /*0030*/ 	.word	0x00000001
        /*0034*/ 	.byte	0xf0, 0x0a, 0x00, 0x00, 0x01, 0x00, 0x00, 0x00, 0xb0, 0x9c, 0x00, 0x00, 0x01, 0x00, 0x00, 0x00
        /*0044*/ 	.byte	0xc0, 0xa8, 0x00, 0x00


	//----- nvinfo : EIATTR_MERCURY_ISA_VERSION
	.align		4
.L_27:
        /*0048*/ 	.byte	0x03, 0x5f
        /*004a*/ 	.short	0x0101


	//----- nvinfo : EIATTR_INT_WARP_WIDE_INSTR_OFFSETS
	.align		4
        /*004c*/ 	.byte	0x04, 0x31
        /*004e*/ 	.short	(.L_29 - .L_28)


	//   ....[0]....
.L_28:
        /*0050*/ 	.word	0x00000400


	//   ....[1]....
        /*0054*/ 	.word	0x00000420


	//   ....[2]....
        /*0058*/ 	.word	0x000004a0


	//   ....[3]....
        /*005c*/ 	.word	0x000004b0


	//   ....[4]....
        /*0060*/ 	.word	0x000004c0


	//   ....[5]....
        /*0064*/ 	.word	0x000004e0


	//   ....[6]....
        /*0068*/ 	.word	0x00000570


	//   ....[7]....
        /*006c*/ 	.word	0x00000590


	//----- nvinfo : EIATTR_COOP_GROUP_MASK_REGIDS
	.align		4
.L_29:
        /*0070*/ 	.byte	0x04, 0x29
        /*0072*/ 	.short	(.L_31 - .L_30)


	//   ....[0]....
.L_30:
        /*0074*/ 	.word	0xffffffff


	//   ....[1]....
        /*0078*/ 	.word	0xffffffff


	//   ....[2]....
        /*007c*/ 	.word	0xffffffff


	//   ....[3]....
        /*0080*/ 	.word	0xffffffff


	//   ....[4]....
        /*0084*/ 	.word	0xffffffff


	//   ....[5]....
        /*0088*/ 	.word	0xffffffff


	//----- nvinfo : EIATTR_COOP_GROUP_INSTR_OFFSETS
	.align		4
.L_31:
        /*008c*/ 	.byte	0x04, 0x28
        /*008e*/ 	.short	(.L_33 - .L_32)


	//   ....[0]....
.L_32:
        /*0090*/ 	.word	0x00000070


	//   ....[1]....
        /*0094*/ 	.word	0x00000080


	//   ....[2]....
        /*0098*/ 	.word	0x00000140


	//   ....[3]....
        /*009c*/ 	.word	0x000002f0


	//   ....[4]....
        /*00a0*/ 	.word	0x00000330


	//   ....[5]....
        /*00a4*/ 	.word	0x00000380


	//----- nvinfo : EIATTR_REG_RECONFIG
	.align		4
.L_33:
        /*00a8*/ 	.byte	0x01, 0x54
	.zero		2


	//----- nvinfo : EIATTR_SYSCALL_OFFSETS
	.align		4
        /*00ac*/ 	.byte	0x04, 0x46
        /*00ae*/ 	.short	(.L_35 - .L_34)


	//   ....[0]....
.L_34:
        /*00b0*/ 	.word	0x000015a0


	//----- nvinfo : EIATTR_MBARRIER_INSTR_OFFSETS
	.align		4
.L_35:
        /*00b4*/ 	.byte	0x04, 0x39
        /*00b6*/ 	.short	(.L_37 - .L_36)


	//   ....[0]....
.L_36:
        /*00b8*/ 	.word	0x00000240
        /*00bc*/ 	.word	0x000000ff
        /*00c0*/ 	.word	0x00000000
        /*00c4*/ 	.short	0x0100
        /*00c6*/ 	.byte	0x08
	.zero		1


	//   ....[1]....
        /*00c8*/ 	.word	0x00000250
        /*00cc*/ 	.word	0x000000ff
        /*00d0*/ 	.word	0x00000028
        /*00d4*/ 	.short	0x0100
        /*00d6*/ 	.byte	0x08
	.zero		1


	//   ....[2]....
        /*00d8*/ 	.word	0x00000260
        /*00dc*/ 	.word	0x000000ff
        /*00e0*/ 	.word	0x00000008
        /*00e4*/ 	.short	0x0100
        /*00e6*/ 	.byte	0x08
	.zero		1


	//   ....[3]....
        /*00e8*/ 	.word	0x00000270
        /*00ec*/ 	.word	0x000000ff
        /*00f0*/ 	.word	0x00000030
        /*00f4*/ 	.short	0x0100
        /*00f6*/ 	.byte	0x08
	.zero		1


	//   ....[4]....
        /*00f8*/ 	.word	0x00000280
        /*00fc*/ 	.word	0x000000ff
        /*0100*/ 	.word	0x00000010
        /*0104*/ 	.short	0x0100
        /*0106*/ 	.byte	0x08
	.zero		1


	//   ....[5]....
        /*0108*/ 	.word	0x00000290
        /*010c*/ 	.word	0x000000ff
        /*0110*/ 	.word	0x00000038
        /*0114*/ 	.short	0x0100
        /*0116*/ 	.byte	0x08
	.zero		1


	//   ....[6]....
        /*0118*/ 	.word	0x000002a0
        /*011c*/ 	.word	0x000000ff
        /*0120*/ 	.word	0x00000018
        /*0124*/ 	.short	0x0100
        /*0126*/ 	.byte	0x08
	.zero		1


	//   ....[7]....
        /*0128*/ 	.word	0x000002b0
        /*012c*/ 	.word	0x000000ff
        /*0130*/ 	.word	0x00000040
        /*0134*/ 	.short	0x0100
        /*0136*/ 	.byte	0x08
	.zero		1


	//   ....[8]....
        /*0138*/ 	.word	0x000002c0
        /*013c*/ 	.word	0x000000ff
        /*0140*/ 	.word	0x00000020
        /*0144*/ 	.short	0x0100
        /*0146*/ 	.byte	0x08
	.zero		1


	//   ....[9]....
        /*0148*/ 	.word	0x000002d0
        /*014c*/ 	.word	0x000000ff
        /*0150*/ 	.word	0x00000048
        /*0154*/ 	.short	0x0100
        /*0156*/ 	.byte	0x08
	.zero		1


	//   ....[10]....
        /*0158*/ 	.word	0x000005d0
        /*015c*/ 	.word	0x000000ff
        /*0160*/ 	.word	0x00000080
        /*0164*/ 	.short	0x0100
        /*0166*/ 	.byte	0x08
	.zero		1


	//   ....[11]....
        /*0168*/ 	.word	0x00000640
        /*016c*/ 	.word	0x000000ff
        /*0170*/ 	.word	0x00000088
        /*0174*/ 	.short	0x0100
        /*0176*/ 	.byte	0x08
	.zero		1


	//   ....[12]....
        /*0178*/ 	.word	0x00000660
        /*017c*/ 	.word	0x000000ff
        /*0180*/ 	.word	0x00000060
        /*0184*/ 	.short	0x0100
        /*0186*/ 	.byte	0x09
	.zero		1


	//   ....[13]....
        /*0188*/ 	.word	0x00000670
        /*018c*/ 	.word	0x000000ff
        /*0190*/ 	.word	0x00000068
        /*0194*/ 	.short	0x0100
        /*0196*/ 	.byte	0x09
	.zero		1


	//   ....[14]....
        /*0198*/ 	.word	0x00000680
        /*019c*/ 	.word	0x000000ff
        /*01a0*/ 	.word	0x00000070
        /*01a4*/ 	.short	0x0100
        /*01a6*/ 	.byte	0x09
	.zero		1


	//   ....[15]....
        /*01a8*/ 	.word	0x00000690
        /*01ac*/ 	.word	0x000000ff
        /*01b0*/ 	.word	0x00000078
        /*01b4*/ 	.short	0x0100
        /*01b6*/ 	.byte	0x09
	.zero		1


	//   ....[16]....
        /*01b8*/ 	.word	0x00001480
        /*01bc*/ 	.word	0x0000009d
        /*01c0*/ 	.word	0x00000000
        /*01c4*/ 	.short	0x010a
        /*01c6*/ 	.byte	0x2a
	.zero		1


	//   ....[17]....
        /*01c8*/ 	.word	0x00001620
        /*01cc*/ 	.word	0x00000003
        /*01d0*/ 	.word	0x00000000
        /*01d4*/ 	.short	0x010a
        /*01d6*/ 	.byte	0x3f
	.zero		1


	//   ....[18]....
        /*01d8*/ 	.word	0x00001680
        /*01dc*/ 	.word	0x00000003
        /*01e0*/ 	.word	0x00000000
        /*01e4*/ 	.short	0x010a
        /*01e6*/ 	.byte	0x3f
	.zero		1


	//   ....[19]....
        /*01e8*/ 	.word	0x00001a10
        /*01ec*/ 	.word	0x000000ff
        /*01f0*/ 	.word	0x00000000
        /*01f4*/ 	.short	0x010a
        /*01f6*/ 	.byte	0x04
	.zero		1


	//   ....[20]....
        /*01f8*/ 	.word	0x00001a50
        /*01fc*/ 	.word	0x000000ff
        /*0200*/ 	.word	0x00000000
        /*0204*/ 	.short	0x010a
        /*0206*/ 	.byte	0x04
	.zero		1


	//   ....[21]....
        /*0208*/ 	.word	0x00001ce0
        /*020c*/ 	.word	0x000000ff
        /*0210*/ 	.word	0x00000000
        /*0214*/ 	.short	0x0101
        /*0216*/ 	.byte	0x04
	.zero		1


	//   ....[22]....
        /*0218*/ 	.word	0x00001dd0
        /*021c*/ 	.word	0x0000009e
        /*0220*/ 	.word	0x00000000
        /*0224*/ 	.short	0x0101
        /*0226*/ 	.byte	0x2d
	.zero		1


	//   ....[23]....
        /*0228*/ 	.word	0x00001ea0
        /*022c*/ 	.word	0x000000ff
        /*0230*/ 	.word	0x00000000
        /*0234*/ 	.short	0x0101
        /*0236*/ 	.byte	0x06
	.zero		1


	//   ....[24]....
        /*0238*/ 	.word	0x00001f50
        /*023c*/ 	.word	0x0000009d
        /*0240*/ 	.word	0x00000010
        /*0244*/ 	.short	0x010a
        /*0246*/ 	.byte	0x2a
	.zero		1


	//   ....[25]....
        /*0248*/ 	.word	0x00009cd0
        /*024c*/ 	.word	0x000000a0
        /*0250*/ 	.word	0x00000000
        /*0254*/ 	.short	0x0101
        /*0256*/ 	.byte	0x2d
	.zero		1


	//   ....[26]....
        /*0258*/ 	.word	0x0000a630
        /*025c*/ 	.word	0x0000000a
        /*0260*/ 	.word	0x00000028
        /*0264*/ 	.short	0x010a
        /*0266*/ 	.byte	0x3f
	.zero		1


	//   ....[27]....
        /*0268*/ 	.word	0x0000a9d0
        /*026c*/ 	.word	0x00000005
        /*0270*/ 	.word	0x00000088
        /*0274*/ 	.short	0x0101
        /*0276*/ 	.byte	0x3f
	.zero		1


	//   ....[28]....
        /*0278*/ 	.word	0x0000b150
        /*027c*/ 	.word	0x00000009
        /*0280*/ 	.word	0x00000000
        /*0284*/ 	.short	0x010a
        /*0286*/ 	.byte	0x3f
	.zero		1


	//   ....[29]....
        /*0288*/ 	.word	0x0000b1d0
        /*028c*/ 	.word	0x00000008
        /*0290*/ 	.word	0x00000000
        /*0294*/ 	.short	0x010a
        /*0296*/ 	.byte	0x3f
	.zero		1


	//   ....[30]....
        /*0298*/ 	.word	0x0000b260
        /*029c*/ 	.word	0x00000009
        /*02a0*/ 	.word	0x00000000
        /*02a4*/ 	.short	0x010a
        /*02a6*/ 	.byte	0x3f
	.zero		1


	//   ....[31]....
        /*02a8*/ 	.word	0x0000b2f0
        /*02ac*/ 	.word	0x00000006
        /*02b0*/ 	.word	0x00000000
        /*02b4*/ 	.short	0x010a
        /*02b6*/ 	.byte	0x3f
	.zero		1


	//   ....[32]....
        /*02b8*/ 	.word	0x0000b380
        /*02bc*/ 	.word	0x00000003
        /*02c0*/ 	.word	0x00000000
        /*02c4*/ 	.short	0x010a
        /*02c6*/ 	.byte	0x3f
	.zero		1


	//   ....[33]....
        /*02c8*/ 	.word	0x0000b3e0
        /*02cc*/ 	.word	0x0000009f
        /*02d0*/ 	.word	0x00000000
        /*02d4*/ 	.short	0x010a
        /*02d6*/ 	.byte	0x3f
	.zero		1


	//   ....[34]....
        /*02d8*/ 	.word	0x0000b430
        /*02dc*/ 	.word	0x00000003
        /*02e0*/ 	.word	0x00000000
        /*02e4*/ 	.short	0x010a
        /*02e6*/ 	.byte	0x3f
	.zero		1


	//   ....[35]....
        /*02e8*/ 	.word	0x0000b490
        /*02ec*/ 	.word	0x00000004
        /*02f0*/ 	.word	0x00000000
        /*02f4*/ 	.short	0x010a
        /*02f6*/ 	.byte	0x3f
	.zero		1


	//   ....[36]....
        /*02f8*/ 	.word	0x0000b4e0
        /*02fc*/ 	.word	0x0000009f
        /*0300*/ 	.word	0x00000010
        /*0304*/ 	.short	0x010a
        /*0306*/ 	.byte	0x3f
	.zero		1


	//   ....[37]....
        /*0308*/ 	.word	0x0000b5b0
        /*030c*/ 	.word	0x0000000a
        /*0310*/ 	.word	0x00000028
        /*0314*/ 	.short	0x010a
        /*0316*/ 	.byte	0x3f
	.zero		1


	//   ....[38]....
        /*0318*/ 	.word	0x0000b680
        /*031c*/ 	.word	0x00000009
        /*0320*/ 	.word	0x00000000
        /*0324*/ 	.short	0x010a
        /*0326*/ 	.byte	0x3f
	.zero		1


	//   ....[39]....
        /*0328*/ 	.word	0x0000b6d0
        /*032c*/ 	.word	0x00000008
        /*0330*/ 	.word	0x00000000
        /*0334*/ 	.short	0x010a
        /*0336*/ 	.byte	0x3f
	.zero		1


	//   ....[40]....
        /*0338*/ 	.word	0x0000b720
        /*033c*/ 	.word	0x00000009
        /*0340*/ 	.word	0x00000000
        /*0344*/ 	.short	0x010a
        /*0346*/ 	.byte	0x3f
	.zero		1


	//   ....[41]....
        /*0348*/ 	.word	0x0000b770
        /*034c*/ 	.word	0x00000006
        /*0350*/ 	.word	0x00000000
        /*0354*/ 	.short	0x010a
        /*0356*/ 	.byte	0x3f
	.zero		1


	//----- nvinfo : EIATTR_NUM_MBARRIERS
	.align		4
.L_37:
        /*0358*/ 	.byte	0x03, 0x38
        /*035a*/ 	.short	0x0010


	//----- nvinfo : EIATTR_EXIT_INSTR_OFFSETS
	.align		4
        /*035c*/ 	.byte	0x04, 0x1c
        /*035e*/ 	.short	(.L_39 - .L_38)


	//   ....[0]....
.L_38:
        /*0360*/ 	.word	0x000011a0


	//   ....[1]....
        /*0364*/ 	.word	0x00001200


	//   ....[2]....
        /*0368*/ 	.word	0x0000a360


	//   ....[3]....
        /*036c*/ 	.word	0x0000a390


	//   ....[4]....
        /*0370*/ 	.word	0x0000b3d0


	//----- nvinfo : EIATTR_MAX_THREADS
	.align		4
.L_39:
        /*0374*/ 	.byte	0x04, 0x05
        /*0376*/ 	.short	(.L_41 - .L_40)
.L_40:
        /*0378*/ 	.word	0x00000180
        /*037c*/ 	.word	0x00000001
        /*0380*/ 	.word	0x00000001


	//----- nvinfo : EIATTR_CRS_STACK_SIZE
	.align		4
.L_41:
        /*0384*/ 	.byte	0x04, 0x1e
        /*0386*/ 	.short	(.L_43 - .L_42)
.L_42:
        /*0388*/ 	.word	0x00000000


	//----- nvinfo : EIATTR_CBANK_PARAM_SIZE
	.align		4
.L_43:
        /*038c*/ 	.byte	0x03, 0x19
        /*038e*/ 	.short	0x0470


	//----- nvinfo : EIATTR_PARAM_CBANK
	.align		4
        /*0390*/ 	.byte	0x04, 0x0a
        /*0392*/ 	.short	(.L_45 - .L_44)
	.align		4
.L_44:
        /*0394*/ 	.word	index@(.nv.constant0._ZN7cutlass13device_kernelINS_4gemm6kernel13GemmUniversalIN4cute5tupleIJiiiiEEENS1_10collective13CollectiveMmaINS1_34MainloopSm90TmaGmmaWarpSpecializedILi5ENS5_IJNS4_1CILi1EEESB_SB_EEENS1_32KernelTmaWarpSpecializedPingpongEEENS5_IJNSA_ILi64EEENSA_ILi256EEENSA_ILi32EEEEEENS_10tfloat32_tENS5_IJlSB_lEEESJ_SK_NS4_8TiledMMAINS4_8MMA_AtomIJNS4_4SM904GMMA30MMA_64x256x8_F32TF32TF32_SS_TNILNSO_7ScaleInE1ELSQ_1EEEEEENS4_6LayoutISC_NS5_IJNSA_ILi0EEESU_SU_EEEEENS5_IJNS4_10UnderscoreESX_SX_EEEEENS4_13SM90_TMA_LOADENS4_14ComposedLayoutINS4_7SwizzleILi3ELi4ELi3EEENS4_18smem_ptr_flag_bitsILi32EEENST_INS5_IJNSA_ILi8EEESH_EEENS5_IJSH_SB_EEEEEEEvNS4_8identityES10_S1A_vS1B_EENS_8epilogue10collective6detail29Sm90TmaWarpSpecializedAdapterINS1E_15DefaultEpilogueISJ_SK_SK_NS1D_6thread17LinearCombinationISJ_Li1EffLNS1I_9ScaleType4KindE0ELNS_15FloatRoundStyleE2ESJ_EENS1_15EpilogueDefaultEEEEEvvEEEEvNT_6ParamsE)
        /*0398*/ 	.short	0x0210
        /*039a*/ 	.short	0x0470


	//----- nvinfo : EIATTR_SW_WAR
	.align		4
.L_45:
        /*039c*/ 	.byte	0x04, 0x36
        /*039e*/ 	.short	(.L_47 - .L_46)
.L_46:
        /*03a0*/ 	.word	0x00000008
.L_47:


//--------------------- .nv.callgraph             --------------------------
	.section	.nv.callgraph,"",@"SHT_CUDA_CALLGRAPH"
	.align	4
	.sectionentsize	8
	.align		4
        /*0000*/ 	.word	0x00000000
	.align		4
        /*0004*/ 	.word	0xffffffff
	.align		4
        /*0008*/ 	.word	index@(_ZN7cutlass13device_kernelINS_4gemm6kernel13GemmUniversalIN4cute5tupleIJiiiiEEENS1_10collective13CollectiveMmaINS1_34MainloopSm90TmaGmmaWarpSpecializedILi5ENS5_IJNS4_1CILi1EEESB_SB_EEENS1_32KernelTmaWarpSpecializedPingpongEEENS5_IJNSA_ILi64EEENSA_ILi256EEENSA_ILi32EEEEEENS_10tfloat32_tENS5_IJlSB_lEEESJ_SK_NS4_8TiledMMAINS4_8MMA_AtomIJNS4_4SM904GMMA30MMA_64x256x8_F32TF32TF32_SS_TNILNSO_7ScaleInE1ELSQ_1EEEEEENS4_6LayoutISC_NS5_IJNSA_ILi0EEESU_SU_EEEEENS5_IJNS4_10UnderscoreESX_SX_EEEEENS4_13SM90_TMA_LOADENS4_14ComposedLayoutINS4_7SwizzleILi3ELi4ELi3EEENS4_18smem_ptr_flag_bitsILi32EEENST_INS5_IJNSA_ILi8EEESH_EEENS5_IJSH_SB_EEEEEEEvNS4_8identityES10_S1A_vS1B_EENS_8epilogue10collective6detail29Sm90TmaWarpSpecializedAdapterINS1E_15DefaultEpilogueISJ_SK_SK_NS1D_6thread17LinearCombinationISJ_Li1EffLNS1I_9ScaleType4KindE0ELNS_15FloatRoundStyleE2ESJ_EENS1_15EpilogueDefaultEEEEEvvEEEEvNT_6ParamsE)
	.align		4
        /*000c*/ 	.word	index@(__assertfail)
	.align		4
        /*0010*/ 	.word	0x00000000
	.align		4
        /*0014*/ 	.word	0xfffffffe
	.align		4
        /*0018*/ 	.word	0x00000000
	.align		4
        /*001c*/ 	.word	0xfffffffd
	.align		4
        /*0020*/ 	.word	0x00000000
	.align		4
        /*0024*/ 	.word	0xfffffffc


//--------------------- .nv.constant4             --------------------------
	.section	.nv.constant4,"a",@progbits
	.align	8
	.align		8
.nv.constant4:
        /*0000*/ 	.dword	__assertfail
	.align		8
        /*0008*/ 	.dword	__unnamed_1
	.align		8
        /*0010*/ 	.dword	_ZN40_INTERNAL_413c37f6_4_k_cu_a7364c86_254634cuda3std3__45__cpo5beginE
	.align		8
        /*0018*/ 	.dword	_ZN40_INTERNAL_413c37f6_4_k_cu_a7364c86_254634cuda3std3__45__cpo3endE
	.align		8
        /*0020*/ 	.dword	_ZN40_INTERNAL_413c37f6_4_k_cu_a7364c86_254634cuda3std3__45__cpo6cbeginE
	.align		8
        /*0028*/ 	.dword	_ZN40_INTERNAL_413c37f6_4_k_cu_a7364c86_254634cuda3std3__45__cpo4cendE
	.align		8
        /*0030*/ 	.dword	_ZN40_INTERNAL_413c37f6_4_k_cu_a7364c86_254634cuda3std3__442_GLOBAL__N__413c37f6_4_k_cu_a7364c86_254636ignoreE
	.align		8
        /*0038*/ 	.dword	_ZN40_INTERNAL_413c37f6_4_k_cu_a7364c86_254634cuda3std3__419piecewise_constructE
	.align		8
        /*0040*/ 	.dword	_ZN40_INTERNAL_413c37f6_4_k_cu_a7364c86_254634cuda3std3__48in_placeE
	.align		8
        /*0048*/ 	.dword	_ZN40_INTERNAL_413c37f6_4_k_cu_a7364c86_254634cuda3std6ranges3__45__cpo4swapE
	.align		8
        /*0050*/ 	.dword	_ZN40_INTERNAL_413c37f6_4_k_cu_a7364c86_254634cuda3std6ranges3__45__cpo9iter_moveE
	.align		8
        /*0058*/ 	.dword	_ZN40_INTERNAL_413c37f6_4_k_cu_a7364c86_254634cute7productE
	.align		8
        /*0060*/ 	.dword	_ZN40_INTERNAL_413c37f6_4_k_cu_a7364c86_254634cute1_E
	.align		8
        /*0068*/ 	.dword	$str$22
	.align		8
        /*0070*/ 	.dword	$str$23


//--------------------- .text._ZN7cutlass13device_kernelINS_4gemm6kernel13GemmUniversalIN4cute5tupleIJiiiiEEENS1_10collective13CollectiveMmaINS1_34MainloopSm90TmaGmmaWarpSpecializedILi5ENS5_IJNS4_1CILi1EEESB_SB_EEENS1_32KernelTmaWarpSpecializedPingpongEEENS5_IJNSA_ILi64EEENSA_ILi256EEENSA_ILi32EEEEEENS_10tfloat32_tENS5_IJlSB_lEEESJ_SK_NS4_8TiledMMAINS4_8MMA_AtomIJNS4_4SM904GMMA30MMA_64x256x8_F32TF32TF32_SS_TNILNSO_7ScaleInE1ELSQ_1EEEEEENS4_6LayoutISC_NS5_IJNSA_ILi0EEESU_SU_EEEEENS5_IJNS4_10UnderscoreESX_SX_EEEEENS4_13SM90_TMA_LOADENS4_14ComposedLayoutINS4_7SwizzleILi3ELi4ELi3EEENS4_18smem_ptr_flag_bitsILi32EEENST_INS5_IJNSA_ILi8EEESH_EEENS5_IJSH_SB_EEEEEEEvNS4_8identityES10_S1A_vS1B_EENS_8epilogue10collective6detail29Sm90TmaWarpSpecializedAdapterINS1E_15DefaultEpilogueISJ_SK_SK_NS1D_6thread17LinearCombinationISJ_Li1EffLNS1I_9ScaleType4KindE0ELNS_15FloatRoundStyleE2ESJ_EENS1_15EpilogueDefaultEEEEEvvEEEEvNT_6ParamsE --------------------------
	.section	.text._ZN7cutlass13device_kernelINS_4gemm6kernel13GemmUniversalIN4cute5tupleIJiiiiEEENS1_10collective13CollectiveMmaINS1_34MainloopSm90TmaGmmaWarpSpecializedILi5ENS5_IJNS4_1CILi1EEESB_SB_EEENS1_32KernelTmaWarpSpecializedPingpongEEENS5_IJNSA_ILi64EEENSA_ILi256EEENSA_ILi32EEEEEENS_10tfloat32_tENS5_IJlSB_lEEESJ_SK_NS4_8TiledMMAINS4_8MMA_AtomIJNS4_4SM904GMMA30MMA_64x256x8_F32TF32TF32_SS_TNILNSO_7ScaleInE1ELSQ_1EEEEEENS4_6LayoutISC_NS5_IJNSA_ILi0EEESU_SU_EEEEENS5_IJNS4_10UnderscoreESX_SX_EEEEENS4_13SM90_TMA_LOADENS4_14ComposedLayoutINS4_7SwizzleILi3ELi4ELi3EEENS4_18smem_ptr_flag_bitsILi32EEENST_INS5_IJNSA_ILi8EEESH_EEENS5_IJSH_SB_EEEEEEEvNS4_8identityES10_S1A_vS1B_EENS_8epilogue10collective6detail29Sm90TmaWarpSpecializedAdapterINS1E_15DefaultEpilogueISJ_SK_SK_NS1D_6thread17LinearCombinationISJ_Li1EffLNS1I_9ScaleType4KindE0ELNS_15FloatRoundStyleE2ESJ_EENS1_15EpilogueDefaultEEEEEvvEEEEvNT_6ParamsE,"ax",@progbits
	.align	128
.text._ZN7cutlass13device_kernelINS_4gemm6kernel13GemmUniversalIN4cute5tupleIJiiiiEEENS1_10collective13CollectiveMmaINS1_34MainloopSm90TmaGmmaWarpSpecializedILi5ENS5_IJNS4_1CILi1EEESB_SB_EEENS1_32KernelTmaWarpSpecializedPingpongEEENS5_IJNSA_ILi64EEENSA_ILi256EEENSA_ILi32EEEEEENS_10tfloat32_tENS5_IJlSB_lEEESJ_SK_NS4_8TiledMMAINS4_8MMA_AtomIJNS4_4SM904GMMA30MMA_64x256x8_F32TF32TF32_SS_TNILNSO_7ScaleInE1ELSQ_1EEEEEENS4_6LayoutISC_NS5_IJNSA_ILi0EEESU_SU_EEEEENS5_IJNS4_10UnderscoreESX_SX_EEEEENS4_13SM90_TMA_LOADENS4_14ComposedLayoutINS4_7SwizzleILi3ELi4ELi3EEENS4_18smem_ptr_flag_bitsILi32EEENST_INS5_IJNSA_ILi8EEESH_EEENS5_IJSH_SB_EEEEEEEvNS4_8identityES10_S1A_vS1B_EENS_8epilogue10collective6detail29Sm90TmaWarpSpecializedAdapterINS1E_15DefaultEpilogueISJ_SK_SK_NS1D_6thread17LinearCombinationISJ_Li1EffLNS1I_9ScaleType4KindE0ELNS_15FloatRoundStyleE2ESJ_EENS1_15EpilogueDefaultEEEEEvvEEEEvNT_6ParamsE:
        .type           _ZN7cutlass13device_kernelINS_4gemm6kernel13GemmUniversalIN4cute5tupleIJiiiiEEENS1_10collective13CollectiveMmaINS1_34MainloopSm90TmaGmmaWarpSpecializedILi5ENS5_IJNS4_1CILi1EEESB_SB_EEENS1_32KernelTmaWarpSpecializedPingpongEEENS5_IJNSA_ILi64EEENSA_ILi256EEENSA_ILi32EEEEEENS_10tfloat32_tENS5_IJlSB_lEEESJ_SK_NS4_8TiledMMAINS4_8MMA_AtomIJNS4_4SM904GMMA30MMA_64x256x8_F32TF32TF32_SS_TNILNSO_7ScaleInE1ELSQ_1EEEEEENS4_6LayoutISC_NS5_IJNSA_ILi0EEESU_SU_EEEEENS5_IJNS4_10UnderscoreESX_SX_EEEEENS4_13SM90_TMA_LOADENS4_14ComposedLayoutINS4_7SwizzleILi3ELi4ELi3EEENS4_18smem_ptr_flag_bitsILi32EEENST_INS5_IJNSA_ILi8EEESH_EEENS5_IJSH_SB_EEEEEEEvNS4_8identityES10_S1A_vS1B_EENS_8epilogue10collective6detail29Sm90TmaWarpSpecializedAdapterINS1E_15DefaultEpilogueISJ_SK_SK_NS1D_6thread17LinearCombinationISJ_Li1EffLNS1I_9ScaleType4KindE0ELNS_15FloatRoundStyleE2ESJ_EENS1_15EpilogueDefaultEEEEEvvEEEEvNT_6ParamsE,@function
        .size           _ZN7cutlass13device_kernelINS_4gemm6kernel13GemmUniversalIN4cute5tupleIJiiiiEEENS1_10collective13CollectiveMmaINS1_34MainloopSm90TmaGmmaWarpSpecializedILi5ENS5_IJNS4_1CILi1EEESB_SB_EEENS1_32KernelTmaWarpSpecializedPingpongEEENS5_IJNSA_ILi64EEENSA_ILi256EEENSA_ILi32EEEEEENS_10tfloat32_tENS5_IJlSB_lEEESJ_SK_NS4_8TiledMMAINS4_8MMA_AtomIJNS4_4SM904GMMA30MMA_64x256x8_F32TF32TF32_SS_TNILNSO_7ScaleInE1ELSQ_1EEEEEENS4_6LayoutISC_NS5_IJNSA_ILi0EEESU_SU_EEEEENS5_IJNS4_10UnderscoreESX_SX_EEEEENS4_13SM90_TMA_LOADENS4_14ComposedLayoutINS4_7SwizzleILi3ELi4ELi3EEENS4_18smem_ptr_flag_bitsILi32EEENST_INS5_IJNSA_ILi8EEESH_EEENS5_IJSH_SB_EEEEEEEvNS4_8identityES10_S1A_vS1B_EENS_8epilogue10collective6detail29Sm90TmaWarpSpecializedAdapterINS1E_15DefaultEpilogueISJ_SK_SK_NS1D_6thread17LinearCombinationISJ_Li1EffLNS1I_9ScaleType4KindE0ELNS_15FloatRoundStyleE2ESJ_EENS1_15EpilogueDefaultEEEEEvvEEEEvNT_6ParamsE,(.L_x_327 - _ZN7cutlass13device_kernelINS_4gemm6kernel13GemmUniversalIN4cute5tupleIJiiiiEEENS1_10collective13CollectiveMmaINS1_34MainloopSm90TmaGmmaWarpSpecializedILi5ENS5_IJNS4_1CILi1EEESB_SB_EEENS1_32KernelTmaWarpSpecializedPingpongEEENS5_IJNSA_ILi64EEENSA_ILi256EEENSA_ILi32EEEEEENS_10tfloat32_tENS5_IJlSB_lEEESJ_SK_NS4_8TiledMMAINS4_8MMA_AtomIJNS4_4SM904GMMA30MMA_64x256x8_F32TF32TF32_SS_TNILNSO_7ScaleInE1ELSQ_1EEEEEENS4_6LayoutISC_NS5_IJNSA_ILi0EEESU_SU_EEEEENS5_IJNS4_10UnderscoreESX_SX_EEEEENS4_13SM90_TMA_LOADENS4_14ComposedLayoutINS4_7SwizzleILi3ELi4ELi3EEENS4_18smem_ptr_flag_bitsILi32EEENST_INS5_IJNSA_ILi8EEESH_EEENS5_IJSH_SB_EEEEEEEvNS4_8identityES10_S1A_vS1B_EENS_8epilogue10collective6detail29Sm90TmaWarpSpecializedAdapterINS1E_15DefaultEpilogueISJ_SK_SK_NS1D_6thread17LinearCombinationISJ_Li1EffLNS1I_9ScaleType4KindE0ELNS_15FloatRoundStyleE2ESJ_EENS1_15EpilogueDefaultEEEEEvvEEEEvNT_6ParamsE)
        .other          _ZN7cutlass13device_kernelINS_4gemm6kernel13GemmUniversalIN4cute5tupleIJiiiiEEENS1_10collective13CollectiveMmaINS1_34MainloopSm90TmaGmmaWarpSpecializedILi5ENS5_IJNS4_1CILi1EEESB_SB_EEENS1_32KernelTmaWarpSpecializedPingpongEEENS5_IJNSA_ILi64EEENSA_ILi256EEENSA_ILi32EEEEEENS_10tfloat32_tENS5_IJlSB_lEEESJ_SK_NS4_8TiledMMAINS4_8MMA_AtomIJNS4_4SM904GMMA30MMA_64x256x8_F32TF32TF32_SS_TNILNSO_7ScaleInE1ELSQ_1EEEEEENS4_6LayoutISC_NS5_IJNSA_ILi0EEESU_SU_EEEEENS5_IJNS4_10UnderscoreESX_SX_EEEEENS4_13SM90_TMA_LOADENS4_14ComposedLayoutINS4_7SwizzleILi3ELi4ELi3EEENS4_18smem_ptr_flag_bitsILi32EEENST_INS5_IJNSA_ILi8EEESH_EEENS5_IJSH_SB_EEEEEEEvNS4_8identityES10_S1A_vS1B_EENS_8epilogue10collective6detail29Sm90TmaWarpSpecializedAdapterINS1E_15DefaultEpilogueISJ_SK_SK_NS1D_6thread17LinearCombinationISJ_Li1EffLNS1I_9ScaleType4KindE0ELNS_15FloatRoundStyleE2ESJ_EENS1_15EpilogueDefaultEEEEEvvEEEEvNT_6ParamsE,@"STO_CUDA_ENTRY STV_DEFAULT"
_ZN7cutlass13device_kernelINS_4gemm6kernel13GemmUniversalIN4cute5tupleIJiiiiEEENS1_10collective13CollectiveMmaINS1_34MainloopSm90TmaGmmaWarpSpecializedILi5ENS5_IJNS4_1CILi1EEESB_SB_EEENS1_32KernelTmaWarpSpecializedPingpongEEENS5_IJNSA_ILi64EEENSA_ILi256EEENSA_ILi32EEEEEENS_10tfloat32_tENS5_IJlSB_lEEESJ_SK_NS4_8TiledMMAINS4_8MMA_AtomIJNS4_4SM904GMMA30MMA_64x256x8_F32TF32TF32_SS_TNILNSO_7ScaleInE1ELSQ_1EEEEEENS4_6LayoutISC_NS5_IJNSA_ILi0EEESU_SU_EEEEENS5_IJNS4_10UnderscoreESX_SX_EEEEENS4_13SM90_TMA_LOADENS4_14ComposedLayoutINS4_7SwizzleILi3ELi4ELi3EEENS4_18smem_ptr_flag_bitsILi32EEENST_INS5_IJNSA_ILi8EEESH_EEENS5_IJSH_SB_EEEEEEEvNS4_8identityES10_S1A_vS1B_EENS_8epilogue10collective6detail29Sm90TmaWarpSpecializedAdapterINS1E_15DefaultEpilogueISJ_SK_SK_NS1D_6thread17LinearCombinationISJ_Li1EffLNS1I_9ScaleType4KindE0ELNS_15FloatRoundStyleE2ESJ_EENS1_15EpilogueDefaultEEEEEvvEEEEvNT_6ParamsE:
[----:B------:R-:W0:Y:S02]  /*0000*/  LDC R1, c[0x0][0x28] ;  /* 0x00000a00ff017b82 */ /* 0x000e240000000800 */
[----:B0-----:R-:W-:Y:S01]  /*0010*/  VIADD R1, R1, 0xfffffff8 ;  /* 0xfffffff801017836 */ /* 0x001fe20000000000 */
[----:B------:R-:W0:Y:S01]  /*0020*/  S2R R4, SR_TID.X ;  /* 0x0000000000047919 */ /* 0x000e220000002100 */
[----:B------:R-:W-:Y:S01]  /*0030*/  ELECT P0, URZ, PT ;  /* 0x00000000003f782f */ /* 0x000fe20003800000 */
[----:B------:R-:W-:Y:S01]  /*0040*/  BSSY B0, `(.L_x_0) ;  /* 0x000000f000007945 */ /* 0x000fe20003800000 */
[--C-:B0-----:R-:W-:Y:S02]  /*0050*/  SHF.R.U32.HI R0, RZ, 0x5, R4.reuse ;  /* 0x00000005ff007819 */ /* 0x101fe40000011604 */
[----:B------:R-:W-:-:S03]  /*0060*/  SHF.R.U32.HI R5, RZ, 0x7, R4 ;  /* 0x00000007ff057819 */ /* 0x000fc60000011604 */
[----:B------:R-:W0:Y:S04]  /*0070*/  SHFL.IDX PT, R2, R0, RZ, 0x1f ;  /* 0x00001fff00027589 */ /* 0x000e2800000e0000 */
[----:B------:R1:W2:Y:S01]  /*0080*/  SHFL.IDX PT, R8, R5, RZ, 0x1f ;  /* 0x00001fff05087589 */ /* 0x0002a200000e0000 */
[----:B0-----:R-:W-:-:S13]  /*0090*/  ISETP.NE.OR P0, PT, R2, RZ, !P0 ;  /* 0x000000ff0200720c */ /* 0x001fda0004705670 */
[----:B-12---:R-:W-:Y:S05]  /*00a0*/  @P0 BRA `(.L_x_1) ;  /* 0x0000000000200947 */ /* 0x006fea0003800000 */
[----:B------:R-:W-:Y:S02]  /*00b0*/  ULDC.64 UR4, c[0x0][0x198] ;  /* 0x0000660000047ab9 */ /* 0x000fe40000000a00 */
[----:B------:R-:W-:Y:S02]  /*00c0*/  UIADD3 UR6, UP0, UR4, 0xf0, URZ ;  /* 0x000000f004067890 */ /* 0x000fe4000ff1e03f */
[----:B------:R-:W-:Y:S02]  /*00d0*/  UIADD3 UR4, UP1, UR4, 0x1f0, URZ ;  /* 0x000001f004047890 */ /* 0x000fe4000ff3e03f */
[----:B------:R-:W-:Y:S02]  /*00e0*/  UIADD3.X UR7, URZ, UR5, URZ, UP0, !UPT ;  /* 0x000000053f077290 */ /* 0x000fe400087fe43f */
[----:B------:R-:W-:-:S07]  /*00f0*/  UIADD3.X UR5, URZ, UR5, URZ, UP1, !UPT ;  /* 0x000000053f057290 */ /* 0x000fce0008ffe43f */
[----:B------:R0:W-:Y:S02]  /*0100*/  UTMACCTL.PF [UR6] ;  /* 0x00000000060079b9 */ /* 0x0001e40008040000 */
[----:B------:R0:W-:Y:S02]  /*0110*/  UTMACCTL.PF [UR4] ;  /* 0x00000000040079b9 */ /* 0x0001e40008040000 */
[----:B0-----:R-:W-:Y:S01]  /*0120*/  NOP ;  /* 0x0000000000007918 */ /* 0x001fe20000000000 */
.L_x_1:
[----:B------:R-:W-:Y:S05]  /*0130*/  BSYNC B0 ;  /* 0x0000000000007941 */ /* 0x000fea0003800000 */
.L_x_0:
[----:B------:R-:W0:Y:S02]  /*0140*/  SHFL.IDX PT, R3, R0, RZ, 0x1f ;  /* 0x00001fff00037589 */ /* 0x000e2400000e0000 */
[----:B0-----:R-:W-:-:S13]  /*0150*/  ISETP.NE.AND P0, PT, R3, RZ, PT ;  /* 0x000000ff0300720c */ /* 0x001fda0003f05270 */
[----:B------:R-:W-:Y:S05]  /*0160*/  @P0 BRA `(.L_x_2) ;  /* 0x0000000000600947 */ /* 0x000fea0003800000 */
[----:B------:R-:W0:Y:S01]  /*0170*/  S2UR UR8, SR_CgaCtaId ;  /* 0x00000000000879c3 */ /* 0x000e220000008800 */
[----:B------:R-:W-:Y:S01]  /*0180*/  UMOV UR4, 0x400 ;  /* 0x0000040000047882 */ /* 0x000fe20000000000 */
[----:B------:R-:W-:Y:S01]  /*0190*/  UMOV UR5, 0x1 ;  /* 0x0000000100057882 */ /* 0x000fe20000000000 */
[----:B------:R-:W-:Y:S01]  /*01a0*/  UMOV UR6, 0x80 ;  /* 0x0000008000067882 */ /* 0x000fe20000000000 */
[----:B------:R-:W-:Y:S01]  /*01b0*/  ELECT P0, URZ, PT ;  /* 0x00000000003f782f */ /* 0x000fe20003800000 */
[----:B------:R-:W-:-:S04]  /*01c0*/  UIADD3 UR6, -UR6, 0x100000, URZ ;  /* 0x0010000006067890 */ /* 0x000fc8000fffe13f */
[----:B------:R-:W-:Y:S02]  /*01d0*/  USHF.L.U32 UR7, UR6, 0xb, URZ ;  /* 0x0000000b06077899 */ /* 0x000fe4000800063f */
[----:B------:R-:W-:Y:S02]  /*01e0*/  USHF.L.U32 UR6, UR6, 0x1, URZ ;  /* 0x0000000106067899 */ /* 0x000fe4000800063f */
[----:B0-----:R-:W-:Y:S02]  /*01f0*/  ULEA UR8, UR8, UR4, 0x18 ;  /* 0x0000000408087291 */ /* 0x001fe4000f8ec03f */
[----:B------:R-:W-:-:S04]  /*0200*/  UIADD3 UR4, -UR5, 0x100000, URZ ;  /* 0x0010000005047890 */ /* 0x000fc8000fffe13f */
[----:B------:R-:W-:Y:S02]  /*0210*/  USHF.L.U32 UR5, UR4, 0xb, URZ ;  /* 0x0000000b04057899 */ /* 0x000fe4000800063f */
[----:B------:R-:W-:Y:S01]  /*0220*/  USHF.L.U32 UR4, UR4, 0x1, URZ ;  /* 0x0000000104047899 */ /* 0x000fe2000800063f */
[----:B------:R-:W0:Y:S11]  /*0230*/  FENCE.VIEW.ASYNC.S ;  /* 0x00000000000073c6 */ /* 0x000e360000000000 */
[----:B0-----:R0:W1:Y:S01]  /*0240*/  SYNCS.EXCH.64 URZ, [UR8], UR4 ;  /* 0x00000004083f75b2 */ /* 0x0010620008000100 */
[----:B------:R0:W2:Y:S01]  /*0250*/  SYNCS.EXCH.64 URZ, [UR8+0x28], UR6 ;  /* 0x00002806083f75b2 */ /* 0x0000a20008000100 */
[----:B------:R0:W3:Y:S01]  /*0260*/  SYNCS.EXCH.64 URZ, [UR8+0x8], UR4 ;  /* 0x00000804083f75b2 */ /* 0x0000e20008000100 */
[----:B------:R0:W4:Y:S01]  /*0270*/  SYNCS.EXCH.64 URZ, [UR8+0x30], UR6 ;  /* 0x00003006083f75b2 */ /* 0x0001220008000100 */
[----:B------:R0:W0:Y:S01]  /*0280*/  SYNCS.EXCH.64 URZ, [UR8+0x10], UR4 ;  /* 0x00001004083f75b2 */ /* 0x0000220008000100 */
[----:B------:R0:W0:Y:S01]  /*0290*/  SYNCS.EXCH.64 URZ, [UR8+0x38], UR6 ;  /* 0x00003806083f75b2 */ /* 0x0000220008000100 */
[----:B------:R0:W0:Y:S01]  /*02a0*/  SYNCS.EXCH.64 URZ, [UR8+0x18], UR4 ;  /* 0x00001804083f75b2 */ /* 0x0000220008000100 */
[----:B------:R0:W0:Y:S01]  /*02b0*/  SYNCS.EXCH.64 URZ, [UR8+0x40], UR6 ;  /* 0x00004006083f75b2 */ /* 0x0000220008000100 */
[----:B------:R0:W0:Y:S01]  /*02c0*/  SYNCS.EXCH.64 URZ, [UR8+0x20], UR4 ;  /* 0x00002004083f75b2 */ /* 0x0000220008000100 */
[----:B------:R0:W0:Y:S01]  /*02d0*/  SYNCS.EXCH.64 URZ, [UR8+0x48], UR6 ;  /* 0x00004806083f75b2 */ /* 0x0000220008000100 */
[----:B------:R-:W-:Y:S01]  /*02e0*/  NOP ;  /* 0x0000000000007918 */ /* 0x000fe20000000000 */
.L_x_2:
[----:B------:R-:W5:Y:S01]  /*02f0*/  SHFL.IDX PT, R6, R0, RZ, 0x1f ;  /* 0x00001fff00067589 */ /* 0x000f6200000e0000 */
[----:B------:R-:W-:Y:S01]  /*0300*/  ELECT P0, URZ, PT ;  /* 0x00000000003f782f */ /* 0x000fe20003800000 */
[----:B------:R-:W-:Y:S01]  /*0310*/  NOP ;  /* 0x0000000000007918 */ /* 0x000fe20000000000 */
[----:B------:R-:W-:Y:S01]  /*0320*/  ELECT P1, URZ, PT ;  /* 0x00000000003f782f */ /* 0x000fe20003820000 */
[----:B------:R-:W1:Y:S01]  /*0330*/  SHFL.IDX PT, R3, R0, RZ, 0x1f ;  /* 0x00001fff00037589 */ /* 0x000e6200000e0000 */
[----:B0-----:R-:W-:Y:S01]  /*0340*/  UMOV UR4, 0x20 ;  /* 0x0000002000047882 */ /* 0x001fe20000000000 */
[----:B------:R-:W-:Y:S01]  /*0350*/  UMOV UR11, 0x80 ;  /* 0x00000080000b7882 */ /* 0x000fe20000000000 */
[----:B------:R-:W-:Y:S01]  /*0360*/  NOP ;  /* 0x0000000000007918 */ /* 0x000fe20000000000 */
[C---:B------:R-:W-:Y:S01]  /*0370*/  VIADD R33, R8.reuse, 0xffffffff ;  /* 0xffffffff08217836 */ /* 0x040fe20000000000 */
[----:B------:R-:W0:Y:S01]  /*0380*/  SHFL.IDX PT, R5, R5, RZ, 0x1f ;  /* 0x00001fff05057589 */ /* 0x000e2200000e0000 */
[----:B------:R-:W-:Y:S01]  /*0390*/  ULDC.64 UR36, c[0x0][0x208] ;  /* 0x0000820000247ab9 */ /* 0x000fe20000000a00 */
[----:B------:R-:W-:-:S02]  /*03a0*/  ISETP.NE.AND P2, PT, R8, RZ, PT ;  /* 0x000000ff0800720c */ /* 0x000fc40003f45270 */
[----:B------:R-:W-:Y:S02]  /*03b0*/  ISETP.GE.U32.AND P3, PT, R33, 0x2, PT ;  /* 0x000000022100780c */ /* 0x000fe40003f66070 */
[----:B-----5:R-:W-:Y:S02]  /*03c0*/  ISETP.NE.OR P0, PT, R6, RZ, !P0 ;  /* 0x000000ff0600720c */ /* 0x020fe40004705670 */
[----:B-1----:R-:W-:Y:S02]  /*03d0*/  ISETP.NE.OR P1, PT, R3, RZ, !P1 ;  /* 0x000000ff0300720c */ /* 0x002fe40004f25670 */
[----:B------:R-:W-:-:S04]  /*03e0*/  SHF.R.S32.HI R3, RZ, 0x1f, R2 ;  /* 0x0000001fff037819 */ /* 0x000fc80000011402 */
[----:B------:R-:W-:-:S05]  /*03f0*/  LEA.HI R3, R3, R2, RZ, 0x2 ;  /* 0x0000000203037211 */ /* 0x000fca00078f10ff */
[----:B------:R-:W-:Y:S01]  /*0400*/  VOTEU.ALL UP0, P0 ;  /* 0x00000000003f7886 */ /* 0x000fe20000000000 */
[----:B------:R-:W-:Y:S01]  /*0410*/  LOP3.LUT R3, R3, 0xfffffffc, RZ, 0xc0, !PT ;  /* 0xfffffffc03037812 */ /* 0x000fe200078ec0ff */
[----:B------:R-:W-:-:S03]  /*0420*/  VOTEU.ALL UP1, P1 ;  /* 0x00000000003f7886 */ /* 0x000fc60000820000 */
[----:B------:R-:W1:Y:S01]  /*0430*/  @!UP0 S2UR UR7, SR_CgaCtaId ;  /* 0x00000000000789c3 */ /* 0x000e620000008800 */
[----:B------:R-:W-:Y:S01]  /*0440*/  @!UP0 UMOV UR6, 0x400 ;  /* 0x0000040000068882 */ /* 0x000fe20000000000 */
[----:B------:R-:W-:-:S04]  /*0450*/  @!UP0 UIADD3 UR4, -UR4, 0x100000, URZ ;  /* 0x0010000004048890 */ /* 0x000fc8000fffe13f */
[----:B------:R-:W-:Y:S02]  /*0460*/  @!UP0 USHF.L.U32 UR5, UR4, 0xb, URZ ;  /* 0x0000000b04058899 */ /* 0x000fe4000800063f */
[----:B------:R-:W-:Y:S01]  /*0470*/  @!UP0 USHF.L.U32 UR4, UR4, 0x1, URZ ;  /* 0x0000000104048899 */ /* 0x000fe2000800063f */
[----:B------:R-:W-:Y:S01]  /*0480*/  IMAD.IADD R0, R2, 0x1, -R3 ;  /* 0x0000000102007824 */ /* 0x000fe200078e0a03 */
[----:B------:R-:W-:Y:S01]  /*0490*/  @!UP1 UMOV UR9, 0x400 ;  /* 0x0000040000099882 */ /* 0x000fe20000000000 */
[----:B------:R-:W-:Y:S01]  /*04a0*/  VOTEU.ALL UP2, P1 ;  /* 0x00000000003f7886 */ /* 0x000fe20000840000 */
[----:B------:R-:W-:Y:S01]  /*04b0*/  VOTEU.ALL UP3, P1 ;  /* 0x00000000003f7886 */ /* 0x000fe20000860000 */
[----:B------:R-:W-:Y:S01]  /*04c0*/  VOTEU.ALL UP4, P1 ;  /* 0x00000000003f7886 */ /* 0x000fe20000880000 */
[----:B------:R-:W5:Y:S01]  /*04d0*/  @!UP1 S2UR UR10, SR_CgaCtaId ;  /* 0x00000000000a99c3 */ /* 0x000f620000008800 */
[----:B------:R-:W-:Y:S01]  /*04e0*/  VOTEU.ALL UP5, P1 ;  /* 0x00000000003f7886 */ /* 0x000fe200008a0000 */
[----:B------:R-:W-:-:S04]  /*04f0*/  SHF.R.S32.HI R3, RZ, 0x1f, R4 ;  /* 0x0000001fff037819 */ /* 0x000fc80000011404 */
[----:B------:R-:W-:-:S04]  /*0500*/  LEA.HI R3, R3, R4, RZ, 0x7 ;  /* 0x0000000403037211 */ /* 0x000fc800078f38ff */
[----:B------:R-:W-:-:S05]  /*0510*/  LOP3.LUT R3, R3, 0xffffff80, RZ, 0xc0, !PT ;  /* 0xffffff8003037812 */ /* 0x000fca00078ec0ff */
[----:B------:R-:W-:Y:S01]  /*0520*/  IMAD.IADD R3, R4, 0x1, -R3 ;  /* 0x0000000104037824 */ /* 0x000fe200078e0a03 */
[----:B-1----:R-:W-:Y:S02]  /*0530*/  @!UP0 ULEA UR8, UR7, UR6, 0x18 ;  /* 0x0000000607088291 */ /* 0x002fe4000f8ec03f */
[----:B------:R-:W-:-:S04]  /*0540*/  @!UP1 UIADD3 UR6, -UR11, 0x100000, URZ ;  /* 0x001000000b069890 */ /* 0x000fc8000fffe13f */
[----:B------:R-:W-:Y:S02]  /*0550*/  @!UP1 USHF.L.U32 UR7, UR6, 0xb, URZ ;  /* 0x0000000b06079899 */ /* 0x000fe4000800063f */
[----:B------:R-:W-:Y:S01]  /*0560*/  @!UP1 USHF.L.U32 UR6, UR6, 0x1, URZ ;  /* 0x0000000106069899 */ /* 0x000fe2000800063f */
[----:B------:R-:W-:Y:S01]  /*0570*/  VOTEU.ALL UP0, P0 ;  /* 0x00000000003f7886 */ /* 0x000fe20000000000 */
[----:B-----5:R-:W-:Y:S01]  /*0580*/  @!UP1 ULEA UR9, UR10, UR9, 0x18 ;  /* 0x000000090a099291 */ /* 0x020fe2000f8ec03f */
[----:B------:R-:W-:Y:S02]  /*0590*/  VOTEU.ALL UP1, P0 ;  /* 0x00000000003f7886 */ /* 0x000fe40000020000 */
[----:B------:R-:W-:Y:S01]  /*05a0*/  ULDC.64 UR10, c[0x0][0x598] ;  /* 0x00016600000a7ab9 */ /* 0x000fe20000000a00 */
[----:B------:R-:W-:Y:S01]  /*05b0*/  ISETP.NE.AND P0, PT, R0, 0x3, PT ;  /* 0x000000030000780c */ /* 0x000fe20003f05270 */
[----:B------:R-:W1:Y:S02]  /*05c0*/  FENCE.VIEW.ASYNC.S ;  /* 0x00000000000073c6 */ /* 0x000e640000000000 */
[----:B-1----:R1:W2:Y:S01]  /*05d0*/  @!UP0 SYNCS.EXCH.64 URZ, [UR8+0x80], UR4 ;  /* 0x00008004083f85b2 */ /* 0x0022a20008000100 */
[----:B------:R-:W-:-:S02]  /*05e0*/  ISETP.NE.U32.AND P1, PT, RZ, UR10, PT ;  /* 0x0000000aff007c0c */ /* 0x000fc4000bf25070 */
[----:B------:R-:W-:Y:S02]  /*05f0*/  ISETP.EQ.OR P0, PT, R0, RZ, !P0 ;  /* 0x000000ff0000720c */ /* 0x000fe40004702670 */
[----:B------:R-:W-:Y:S02]  /*0600*/  ISETP.NE.AND.EX P1, PT, RZ, UR11, PT, P1 ;  /* 0x0000000bff007c0c */ /* 0x000fe4000bf25310 */
[----:B------:R-:W-:-:S04]  /*0610*/  ISETP.EQ.AND P0, PT, R8, RZ, P0 ;  /* 0x000000ff0800720c */ /* 0x000fc80000702270 */
[----:B------:R-:W-:-:S04]  /*0620*/  SEL R16, RZ, 0x1, !P0 ;  /* 0x00000001ff107807 */ /* 0x000fc80004000000 */
[----:B------:R-:W-:Y:S01]  /*0630*/  SEL R16, R16, 0x2, P3 ;  /* 0x0000000210107807 */ /* 0x000fe20001800000 */
[----:B------:R1:W2:Y:S01]  /*0640*/  @!UP1 SYNCS.EXCH.64 URZ, [UR8+0x88], UR4 ;  /* 0x00008804083f95b2 */ /* 0x0002a20008000100 */
[----:B------:R-:W-:Y:S01]  /*0650*/  NOP ;  /* 0x0000000000007918 */ /* 0x000fe20000000000 */
[----:B------:R1:W2:Y:S01]  /*0660*/  @!UP2 SYNCS.EXCH.64 URZ, [UR9+0x60], UR6 ;  /* 0x00006006093fa5b2 */ /* 0x0002a20008000100 */
[----:B------:R1:W2:Y:S01]  /*0670*/  @!UP3 SYNCS.EXCH.64 URZ, [UR9+0x68], UR6 ;  /* 0x00006806093fb5b2 */ /* 0x0002a20008000100 */
[----:B------:R1:W2:Y:S01]  /*0680*/  @!UP4 SYNCS.EXCH.64 URZ, [UR9+0x70], UR6 ;  /* 0x00007006093fc5b2 */ /* 0x0002a20008000100 */
[----:B------:R1:W2:Y:S01]  /*0690*/  @!UP5 SYNCS.EXCH.64 URZ, [UR9+0x78], UR6 ;  /* 0x00007806093fd5b2 */ /* 0x0002a20008000100 */
[----:B------:R-:W-:Y:S01]  /*06a0*/  NOP ;  /* 0x0000000000007918 */ /* 0x000fe20000000000 */
[----:B--234-:R-:W-:Y:S06]  /*06b0*/  BAR.SYNC.DEFER_BLOCKING 0x0 ;  /* 0x0000000000007b1d */ /* 0x01cfec0000010000 */
[----:B01----:R-:W-:Y:S05]  /*06c0*/  @!P1 BRA `(.L_x_3) ;  /* 0x00000000001c9947 */ /* 0x003fea0003800000 */
[----:B------:R-:W0:Y:S02]  /*06d0*/  LDC.64 R6, c[0x0][0x598] ;  /* 0x00016600ff067b82 */ /* 0x000e240000000a00 */
[----:B0-----:R-:W2:Y:S02]  /*06e0*/  LDG.E.64 R6, desc[UR36][R6.64] ;  /* 0x0000002406067981 */ /* 0x001ea4000c1e1b00 */
[----:B--2---:R-:W-:-:S04]  /*06f0*/  ISETP.NE.U32.AND P0, PT, R6, RZ, PT ;  /* 0x000000ff0600720c */ /* 0x004fc80003f05070 */
[----:B------:R-:W-:-:S13]  /*0700*/  ISETP.NE.AND.EX P0, PT, R7, RZ, PT, P0 ;  /* 0x000000ff0700720c */ /* 0x000fda0003f05300 */
[----:B------:R-:W-:Y:S05]  /*0710*/  @!P0 BRA `(.L_x_3) ;  /* 0x0000000000088947 */ /* 0x000fea0003800000 */
[----:B------:R1:W5:Y:S01]  /*0720*/  LD.E R153, desc[UR36][R6.64] ;  /* 0x0000002406997980 */ /* 0x000362000c101900 */
[----:B------:R-:W-:Y:S05]  /*0730*/  BRA `(.L_x_4) ;  /* 0x0000000000247947 */ /* 0x000fea0003800000 */
.L_x_3:
[----:B------:R-:W-:Y:S02]  /*0740*/  ULDC.64 UR4, c[0x0][0x588] ;  /* 0x0001620000047ab9 */ /* 0x000fe40000000a00 */
[----:B------:R-:W-:-:S04]  /*0750*/  ISETP.NE.U32.AND P0, PT, RZ, UR4, PT ;  /* 0x00000004ff007c0c */ /* 0x000fc8000bf05070 */
[----:B------:R-:W-:-:S13]  /*0760*/  ISETP.NE.AND.EX P0, PT, RZ, UR5, PT, P0 ;  /* 0x00000005ff007c0c */ /* 0x000fda000bf05300 */
[----:B------:R-:W-:Y:S05]  /*0770*/  @!P0 BRA `(.L_x_5) ;  /* 0x00000000000c8947 */ /* 0x000fea0003800000 */
[----:B------:R-:W0:Y:S02]  /*0780*/  LDC.64 R6, c[0x0][0x588] ;  /* 0x00016200ff067b82 */ /* 0x000e240000000a00 */
[----:B0-----:R0:W5:Y:S01]  /*0790*/  LDG.E R153, desc[UR36][R6.64] ;  /* 0x0000002406997981 */ /* 0x001162000c1e1900 */
[----:B------:R-:W-:Y:S05]  /*07a0*/  BRA `(.L_x_4) ;  /* 0x0000000000087947 */ /* 0x000fea0003800000 */
.L_x_5:
[----:B------:R-:W-:Y:S02]  /*07b0*/  ULDC UR4, c[0x0][0x580] ;  /* 0x0001600000047ab9 */ /* 0x000fe40000000800 */
[----:B------:R-:W-:-:S07]  /*07c0*/  IMAD.U32 R153, RZ, RZ, UR4 ;  /* 0x00000004ff997e24 */ /* 0x000fce000f8e00ff */
.L_x_4:
[----:B------:R-:W-:Y:S02]  /*07d0*/  ULDC.64 UR4, c[0x0][0x5a0] ;  /* 0x0001680000047ab9 */ /* 0x000fe40000000a00 */
[----:B------:R-:W-:-:S04]  /*07e0*/  ISETP.NE.U32.AND P0, PT, RZ, UR4, PT ;  /* 0x00000004ff007c0c */ /* 0x000fc8000bf05070 */
[----:B------:R-:W-:-:S13]  /*07f0*/  ISETP.NE.AND.EX P0, PT, RZ, UR5, PT, P0 ;  /* 0x00000005ff007c0c */ /* 0x000fda000bf05300 */
[----:B------:R-:W-:Y:S05]  /*0800*/  @!P0 BRA `(.L_x_6) ;  /* 0x00000000001c8947 */ /* 0x000fea0003800000 */
[----:B01----:R-:W0:Y:S02]  /*0810*/  LDC.64 R6, c[0x0][0x5a0] ;  /* 0x00016800ff067b82 */ /* 0x003e240000000a00 */
[----:B0-----:R-:W2:Y:S02]  /*0820*/  LDG.E.64 R6, desc[UR36][R6.64] ;  /* 0x0000002406067981 */ /* 0x001ea4000c1e1b00 */
[----:B--2---:R-:W-:-:S04]  /*0830*/  ISETP.NE.U32.AND P0, PT, R6, RZ, PT ;  /* 0x000000ff0600720c */ /* 0x004fc80003f05070 */
[----:B------:R-:W-:-:S13]  /*0840*/  ISETP.NE.AND.EX P0, PT, R7, RZ, PT, P0 ;  /* 0x000000ff0700720c */ /* 0x000fda0003f05300 */
[----:B------:R-:W-:Y:S05]  /*0850*/  @!P0 BRA `(.L_x_6) ;  /* 0x0000000000088947 */ /* 0x000fea0003800000 */
[----:B------:R3:W5:Y:S01]  /*0860*/  LD.E R152, desc[UR36][R6.64] ;  /* 0x0000002406987980 */ /* 0x000762000c101900 */
[----:B------:R-:W-:Y:S05]  /*0870*/  BRA `(.L_x_7) ;  /* 0x0000000000247947 */ /* 0x000fea0003800000 */
.L_x_6:
[----:B------:R-:W-:Y:S02]  /*0880*/  ULDC.64 UR4, c[0x0][0x590] ;  /* 0x0001640000047ab9 */ /* 0x000fe40000000a00 */
[----:B------:R-:W-:-:S04]  /*0890*/  ISETP.NE.U32.AND P0, PT, RZ, UR4, PT ;  /* 0x00000004ff007c0c */ /* 0x000fc8000bf05070 */
[----:B------:R-:W-:-:S13]  /*08a0*/  ISETP.NE.AND.EX P0, PT, RZ, UR5, PT, P0 ;  /* 0x00000005ff007c0c */ /* 0x000fda000bf05300 */
[----:B------:R-:W-:Y:S05]  /*08b0*/  @!P0 BRA `(.L_x_8) ;  /* 0x00000000000c8947 */ /* 0x000fea0003800000 */
[----:B01----:R-:W0:Y:S02]  /*08c0*/  LDC.64 R6, c[0x0][0x590] ;  /* 0x00016400ff067b82 */ /* 0x003e240000000a00 */
[----:B0-----:R2:W5:Y:S01]  /*08d0*/  LDG.E R152, desc[UR36][R6.64] ;  /* 0x0000002406987981 */ /* 0x001562000c1e1900 */
[----:B------:R-:W-:Y:S05]  /*08e0*/  BRA `(.L_x_7) ;  /* 0x0000000000087947 */ /* 0x000fea0003800000 */
.L_x_8:
[----:B------:R-:W-:Y:S02]  /*08f0*/  ULDC UR4, c[0x0][0x584] ;  /* 0x0001610000047ab9 */ /* 0x000fe40000000800 */
[----:B------:R-:W-:-:S07]  /*0900*/  IMAD.U32 R152, RZ, RZ, UR4 ;  /* 0x00000004ff987e24 */ /* 0x000fce000f8e00ff */
.L_x_7:
[----:B------:R-:W4:Y:S01]  /*0910*/  LDC R2, c[0x0][0x65c] ;  /* 0x00019700ff027b82 */ /* 0x000f220000000800 */
[----:B------:R-:W4:Y:S01]  /*0920*/  S2R R14, SR_CTAID.Y ;  /* 0x00000000000e7919 */ /* 0x000f220000002600 */
[----:B------:R-:W-:Y:S01]  /*0930*/  ULDC UR6, c[0x0][0x28c] ;  /* 0x0000a30000067ab9 */ /* 0x000fe20000000800 */
[----:B------:R-:W-:Y:S01]  /*0940*/  ISETP.NE.AND P0, PT, R8, 0x2, PT ;  /* 0x000000020800780c */ /* 0x000fe20003f05270 */
[----:B------:R-:W-:Y:S01]  /*0950*/  UIADD3 UR6, UR6, 0x1f, URZ ;  /* 0x0000001f06067890 */ /* 0x000fe2000fffe03f */
[----:B0123--:R-:W0:Y:S01]  /*0960*/  S2R R6, SR_CTAID.X ;  /* 0x0000000000067919 */ /* 0x00fe220000002500 */
[----:B------:R-:W-:Y:S01]  /*0970*/  IMAD.MOV.U32 R7, RZ, RZ, RZ ;  /* 0x000000ffff077224 */ /* 0x000fe200078e00ff */
[----:B------:R-:W-:Y:S01]  /*0980*/  UMOV UR38, URZ ;  /* 0x0000003f00267c82 */ /* 0x000fe20008000000 */
[----:B------:R-:W-:Y:S01]  /*0990*/  USHF.R.S32.HI UR7, URZ, 0x1f, UR6 ;  /* 0x0000001f3f077899 */ /* 0x000fe20008011406 */
[----:B------:R-:W-:Y:S01]  /*09a0*/  UMOV UR39, URZ ;  /* 0x0000003f00277c82 */ /* 0x000fe20008000000 */
[----:B------:R-:W-:-:S02]  /*09b0*/  ULDC.64 UR8, c[0x0][0x650] ;  /* 0x0001940000087ab9 */ /* 0x000fc40000000a00 */
[----:B------:R-:W-:-:S04]  /*09c0*/  ULEA.HI UR7, UR7, UR6, URZ, 0x5 ;  /* 0x0000000607077291 */ /* 0x000fc8000f8f283f */
[----:B------:R-:W-:Y:S01]  /*09d0*/  USHF.R.S32.HI UR40, URZ, 0x5, UR7 ;  /* 0x000000053f287899 */ /* 0x000fe20008011407 */
[----:B----4-:R-:W-:-:S13]  /*09e0*/  ISETP.NE.AND P1, PT, R2, 0x1, PT ;  /* 0x000000010200780c */ /* 0x010fda0003f25270 */
[----:B------:R-:W0:Y:S01]  /*09f0*/  @P1 LDC R19, c[0x0][0x10] ;  /* 0x00000400ff131b82 */ /* 0x000e220000000800 */
[----:B------:R-:W-:Y:S02]  /*0a00*/  @P1 IMAD.MOV.U32 R8, RZ, RZ, R14 ;  /* 0x000000ffff081224 */ /* 0x000fe400078e000e */
[----:B------:R-:W-:Y:S02]  /*0a10*/  @P1 IMAD.MOV.U32 R9, RZ, RZ, RZ ;  /* 0x000000ffff091224 */ /* 0x000fe400078e00ff */
[----:B------:R-:W-:-:S03]  /*0a20*/  @P1 IMAD.MOV.U32 R17, RZ, RZ, RZ ;  /* 0x000000ffff111224 */ /* 0x000fc600078e00ff */
[----:B------:R-:W1:Y:S01]  /*0a30*/  @!P1 LDC R11, c[0x0][0xc] ;  /* 0x00000300ff0b9b82 */ /* 0x000e620000000800 */
[----:B------:R-:W-:Y:S01]  /*0a40*/  ULDC UR4, c[0x0][0xc] ;  /* 0x0000030000047ab9 */ /* 0x000fe20000000800 */
[----:B------:R-:W-:Y:S02]  /*0a50*/  ULDC UR5, c[0x0][0x10] ;  /* 0x0000040000057ab9 */ /* 0x000fe40000000800 */
[----:B------:R-:W-:-:S04]  /*0a60*/  UIMAD.WIDE.U32 UR4, UR4, UR5, URZ ;  /* 0x00000005040472a5 */ /* 0x000fc8000f8e003f */
[----:B------:R-:W2:Y:S01]  /*0a70*/  LDC R2, c[0x0][0x14] ;  /* 0x00000500ff027b82 */ /* 0x000ea20000000800 */
[----:B0-----:R-:W-:-:S04]  /*0a80*/  @P1 IMAD.WIDE.U32 R18, R6, R19, R8 ;  /* 0x0000001306121225 */ /* 0x001fc800078e0008 */
[----:B------:R-:W-:Y:S02]  /*0a90*/  @P1 IMAD.IADD R17, R19, 0x1, R17 ;  /* 0x0000000113111824 */ /* 0x000fe400078e0211 */
[----:B-1----:R-:W-:-:S04]  /*0aa0*/  @!P1 IMAD.WIDE.U32 R8, R11, R14, R6 ;  /* 0x0000000e0b089225 */ /* 0x002fc800078e0006 */
[----:B------:R-:W-:Y:S02]  /*0ab0*/  @!P1 IMAD.MOV.U32 R18, RZ, RZ, R8 ;  /* 0x000000ffff129224 */ /* 0x000fe400078e0008 */
[----:B------:R-:W-:Y:S02]  /*0ac0*/  @!P1 IMAD.MOV.U32 R17, RZ, RZ, R9 ;  /* 0x000000ffff119224 */ /* 0x000fe400078e0009 */
[----:B--2---:R-:W-:-:S04]  /*0ad0*/  IMAD.WIDE.U32 R12, R2, UR4, RZ ;  /* 0x00000004020c7c25 */ /* 0x004fc8000f8e00ff */
[----:B------:R-:W-:Y:S01]  /*0ae0*/  IMAD R23, R2, UR5, RZ ;  /* 0x0000000502177c24 */ /* 0x000fe2000f8e02ff */
[----:B------:R0:W-:Y:S03]  /*0af0*/  STL.64 [R1], R12 ;  /* 0x0000000c01007387 */ /* 0x0001e60000100a00 */
[----:B------:R-:W-:Y:S01]  /*0b00*/  IMAD.IADD R23, R13, 0x1, R23 ;  /* 0x000000010d177824 */ /* 0x000fe200078e0217 */
[----:B------:R-:W-:Y:S06]  /*0b10*/  @P0 BRA `(.L_x_9) ;  /* 0x0000000000200947 */ /* 0x000fec0003800000 */
[----:B------:R-:W-:Y:S01]  /*0b20*/  UISETP.GE.U32.AND UP0, UPT, UR40, 0x5, UPT ;  /* 0x000000052800788c */ /* 0x000fe2000bf06070 */
[----:B------:R-:W-:Y:S01]  /*0b30*/  IADD3 R18, P0, R18, R12, RZ ;  /* 0x0000000c12127210 */ /* 0x000fe20007f1e0ff */
[----:B------:R-:W-:Y:S01]  /*0b40*/  UIMAD.WIDE.U32 UR4, UR40, -0x33333333, URZ ;  /* 0xcccccccd280478a5 */ /* 0x000fe2000f8e003f */
[----:B------:R-:W-:-:S03]  /*0b50*/  UMOV UR39, URZ ;  /* 0x0000003f00277c82 */ /* 0x000fc60008000000 */
[----:B------:R-:W-:Y:S01]  /*0b60*/  USHF.R.U32.HI UR4, URZ, 0x2, UR5 ;  /* 0x000000023f047899 */ /* 0x000fe20008011605 */
[----:B------:R-:W-:-:S03]  /*0b70*/  IMAD.X R17, R23, 0x1, R17, P0 ;  /* 0x0000000117117824 */ /* 0x000fc600000e0611 */
[----:B------:R-:W-:Y:S02]  /*0b80*/  UIMAD UR38, UR4, -0x5, UR40 ;  /* 0xfffffffb042678a4 */ /* 0x000fe4000f8e0228 */
[----:B------:R-:W-:-:S12]  /*0b90*/  @UP0 ULOP3.LUT UR39, UR4, 0x1, URZ, 0xc0, !UPT ;  /* 0x0000000104270892 */ /* 0x000fd8000f8ec03f */
.L_x_9:
[----:B------:R-:W-:Y:S01]  /*0ba0*/  ISETP.GE.U32.AND P0, PT, R18, UR8, PT ;  /* 0x0000000812007c0c */ /* 0x000fe2000bf06070 */
[----:B------:R-:W-:Y:S01]  /*0bb0*/  IMAD.MOV.U32 R19, RZ, RZ, -0x1 ;  /* 0xffffffffff137424 */ /* 0x000fe200078e00ff */
[----:B------:R-:W-:Y:S01]  /*0bc0*/  PRMT R8, RZ, 0x7610, R8 ;  /* 0x00007610ff087816 */ /* 0x000fe20000000008 */
[----:B------:R-:W-:Y:S01]  /*0bd0*/  IMAD.MOV.U32 R22, RZ, RZ, -0x1 ;  /* 0xffffffffff167424 */ /* 0x000fe200078e00ff */
[----:B------:R-:W-:Y:S01]  /*0be0*/  ISETP.GE.U32.AND.EX P0, PT, R17, UR9, PT, P0 ;  /* 0x0000000911007c0c */ /* 0x000fe2000bf06100 */
[----:B------:R-:W-:-:S12]  /*0bf0*/  IMAD.MOV.U32 R2, RZ, RZ, -0x1 ;  /* 0xffffffffff027424 */ /* 0x000fd800078e00ff */
[----:B------:R-:W-:Y:S05]  /*0c00*/  @P0 BRA `(.L_x_10) ;  /* 0x00000004005c0947 */ /* 0x000fea0003800000 */
[----:B------:R-:W1:Y:S01]  /*0c10*/  LDC.64 R20, c[0x0][0x628] ;  /* 0x00018a00ff147b82 */ /* 0x000e620000000a00 */
[----:B------:R-:W-:Y:S02]  /*0c20*/  IMAD.MOV.U32 R8, RZ, RZ, R18 ;  /* 0x000000ffff087224 */ /* 0x000fe400078e0012 */
[----:B------:R-:W-:-:S05]  /*0c30*/  IMAD.MOV.U32 R9, RZ, RZ, R17 ;  /* 0x000000ffff097224 */ /* 0x000fca00078e0011 */
[----:B------:R-:W2:Y:S08]  /*0c40*/  LDC R2, c[0x0][0x630] ;  /* 0x00018c00ff027b82 */ /* 0x000eb00000000800 */
[----:B------:R-:W3:Y:S01]  /*0c50*/  LDC.64 R24, c[0x0][0x620] ;  /* 0x00018800ff187b82 */ /* 0x000ee20000000a00 */
[----:B-1----:R-:W-:-:S04]  /*0c60*/  ISETP.NE.U32.AND P0, PT, R20, RZ, PT ;  /* 0x000000ff1400720c */ /* 0x002fc80003f05070 */
[----:B------:R-:W-:-:S13]  /*0c70*/  ISETP.NE.AND.EX P0, PT, R21, RZ, PT, P0 ;  /* 0x000000ff1500720c */ /* 0x000fda0003f05300 */
[----:B--23--:R-:W-:Y:S05]  /*0c80*/  @!P0 BRA `(.L_x_11) ;  /* 0x0000000000288947 */ /* 0x00cfea0003800000 */
[----:B0-----:R-:W0:Y:S02]  /*0c90*/  LDC R13, c[0x0][0x634] ;  /* 0x00018d00ff0d7b82 */ /* 0x001e240000000800 */
[----:B0-----:R-:W-:-:S05]  /*0ca0*/  IADD3 R13, P0, R18, R13, RZ ;  /* 0x0000000d120d7210 */ /* 0x001fca0007f1e0ff */
[----:B------:R-:W-:-:S04]  /*0cb0*/  IMAD.X R15, RZ, RZ, R17, P0 ;  /* 0x000000ffff0f7224 */ /* 0x000fc800000e0611 */
[----:B------:R-:W-:-:S04]  /*0cc0*/  IMAD.WIDE.U32 R8, R15, R20, RZ ;  /* 0x000000140f087225 */ /* 0x000fc800078e00ff */
[----:B------:R-:W-:-:S04]  /*0cd0*/  IMAD.WIDE.U32 R10, P0, R13, R21, R8 ;  /* 0x000000150d0a7225 */ /* 0x000fc80007800008 */
[----:B------:R-:W-:-:S04]  /*0ce0*/  IMAD.WIDE.U32 R8, R13, R20, RZ ;  /* 0x000000140d087225 */ /* 0x000fc800078e00ff */
[----:B------:R-:W-:Y:S01]  /*0cf0*/  IMAD.X R13, RZ, RZ, RZ, P0 ;  /* 0x000000ffff0d7224 */ /* 0x000fe200000e06ff */
[----:B------:R-:W-:Y:S01]  /*0d00*/  IADD3 RZ, P0, R9, R10, RZ ;  /* 0x0000000a09ff7210 */ /* 0x000fe20007f1e0ff */
[----:B------:R-:W-:-:S04]  /*0d10*/  IMAD.MOV.U32 R12, RZ, RZ, R11 ;  /* 0x000000ffff0c7224 */ /* 0x000fc800078e000b */
[----:B------:R-:W-:-:S08]  /*0d20*/  IMAD.WIDE.U32.X R8, R15, R21, R12, P0 ;  /* 0x000000150f087225 */ /* 0x000fd000000e040c */
.L_x_11:
[-CC-:B------:R-:W-:Y:S01]  /*0d30*/  SHF.R.U64 R31, R8, R2.reuse, R9.reuse ;  /* 0x00000002081f7219 */ /* 0x180fe20000001209 */
[----:B0-----:R-:W0:Y:S01]  /*0d40*/  LDC R12, c[0x0][0x618] ;  /* 0x00018600ff0c7b82 */ /* 0x001e220000000800 */
[----:B------:R-:W-:Y:S01]  /*0d50*/  SHF.R.U32.HI R7, RZ, R2, R9 ;  /* 0x00000002ff077219 */ /* 0x000fe20000011609 */
[----:B------:R-:W-:Y:S01]  /*0d60*/  ULDC UR4, c[0x0][0x150] ;  /* 0x0000540000047ab9 */ /* 0x000fe20000000800 */
[----:B------:R-:W-:Y:S01]  /*0d70*/  IADD3 R11, P0, RZ, -R31, RZ ;  /* 0x8000001fff0b7210 */ /* 0x000fe20007f1e0ff */
[----:B------:R-:W-:Y:S01]  /*0d80*/  IMAD.MOV.U32 R19, RZ, RZ, R17 ;  /* 0x000000ffff137224 */ /* 0x000fe200078e0011 */
[----:B------:R-:W-:-:S03]  /*0d90*/  I2FP.F32.U32 R2, R6 ;  /* 0x0000000600027245 */ /* 0x000fc60000201000 */
[----:B------:R-:W1:Y:S01]  /*0da0*/  LDC.64 R26, c[0x0][0x640] ;  /* 0x00019000ff1a7b82 */ /* 0x000e620000000a00 */
[----:B------:R-:W-:Y:S02]  /*0db0*/  IMAD.X R13, RZ, RZ, ~R7, P0 ;  /* 0x000000ffff0d7224 */ /* 0x000fe400000e0e07 */
[----:B------:R-:W-:Y:S01]  /*0dc0*/  FMUL R2, R2, UR4 ;  /* 0x0000000402027c20 */ /* 0x000fe20008400000 */
[----:B------:R-:W-:Y:S01]  /*0dd0*/  IMAD.WIDE.U32 R8, R11, R24, R18 ;  /* 0x000000180b087225 */ /* 0x000fe200078e0012 */
[----:B------:R-:W-:-:S03]  /*0de0*/  ULDC UR4, c[0x0][0x154] ;  /* 0x0000550000047ab9 */ /* 0x000fc60000000800 */
[----:B------:R-:W-:Y:S01]  /*0df0*/  IMAD R10, R13, R24, RZ ;  /* 0x000000180d0a7224 */ /* 0x000fe200078e02ff */
[----:B------:R-:W2:Y:S01]  /*0e00*/  LDC R7, c[0x0][0x144] ;  /* 0x00005100ff077b82 */ /* 0x000ea20000000800 */
[----:B------:R-:W3:Y:S02]  /*0e10*/  F2I.U32.TRUNC.NTZ R2, R2 ;  /* 0x0000000200027305 */ /* 0x000ee4000020f000 */
[----:B------:R-:W-:-:S04]  /*0e20*/  IMAD R11, R11, R25, R10 ;  /* 0x000000190b0b7224 */ /* 0x000fc800078e020a */
[----:B------:R-:W-:Y:S01]  /*0e30*/  IMAD.IADD R9, R9, 0x1, R11 ;  /* 0x0000000109097824 */ /* 0x000fe200078e020b */
[----:B------:R-:W4:Y:S01]  /*0e40*/  LDC R22, c[0x0][0x608] ;  /* 0x00018200ff167b82 */ /* 0x000f220000000800 */
[----:B------:R-:W-:-:S03]  /*0e50*/  IMAD.MOV.U32 R11, RZ, RZ, -0x1 ;  /* 0xffffffffff0b7424 */ /* 0x000fc600078e00ff */
[--C-:B0-----:R-:W-:Y:S02]  /*0e60*/  SHF.R.U64 R20, R8, R12, R9.reuse ;  /* 0x0000000c08147219 */ /* 0x101fe40000001209 */
[----:B------:R-:W-:Y:S02]  /*0e70*/  I2FP.F32.U32 R8, R14 ;  /* 0x0000000e00087245 */ /* 0x000fe40000201000 */
[----:B------:R-:W0:Y:S01]  /*0e80*/  LDC R24, c[0x0][0x658] ;  /* 0x00019600ff187b82 */ /* 0x000e220000000800 */
[----:B-1----:R-:W-:Y:S01]  /*0e90*/  ISETP.NE.U32.AND P0, PT, R26, RZ, PT ;  /* 0x000000ff1a00720c */ /* 0x002fe20003f05070 */
[----:B---3--:R-:W-:Y:S02]  /*0ea0*/  IMAD.MOV R10, RZ, RZ, -R2 ;  /* 0x000000ffff0a7224 */ /* 0x008fe400078e0a02 */
[----:B------:R-:W-:Y:S01]  /*0eb0*/  FMUL R8, R8, UR4 ;  /* 0x0000000408087c20 */ /* 0x000fe20008400000 */
[----:B------:R-:W-:Y:S02]  /*0ec0*/  SHF.R.U32.HI R9, RZ, R12, R9 ;  /* 0x0000000cff097219 */ /* 0x000fe40000011609 */
[----:B------:R-:W-:Y:S01]  /*0ed0*/  ISETP.NE.AND.EX P0, PT, R27, RZ, PT, P0 ;  /* 0x000000ff1b00720c */ /* 0x000fe20003f05300 */
[----:B------:R1:W3:Y:S01]  /*0ee0*/  F2I.U32.TRUNC.NTZ R15, R8 ;  /* 0x00000008000f7305 */ /* 0x0002e2000020f000 */
[----:B------:R-:W1:Y:S01]  /*0ef0*/  LDC R19, c[0x0][0x148] ;  /* 0x00005200ff137b82 */ /* 0x000e620000000800 */
[----:B--2---:R-:W-:-:S07]  /*0f00*/  IMAD R2, R7, R10, R6 ;  /* 0x0000000a07027224 */ /* 0x004fce00078e0206 */
[----:B------:R-:W2:Y:S01]  /*0f10*/  LDC R25, c[0x0][0x600] ;  /* 0x00018000ff197b82 */ /* 0x000ea20000000800 */
[-CC-:B----4-:R-:W-:Y:S02]  /*0f20*/  SHF.R.U64 R32, R20, R22.reuse, R9.reuse ;  /* 0x0000001614207219 */ /* 0x190fe40000001209 */
[----:B------:R-:W-:Y:S01]  /*0f30*/  SHF.R.U32.HI R7, RZ, R22, R9 ;  /* 0x00000016ff077219 */ /* 0x000fe20000011609 */
[----:B------:R-:W-:-:S04]  /*0f40*/  IMAD.MOV.U32 R9, RZ, RZ, 0x1 ;  /* 0x00000001ff097424 */ /* 0x000fc800078e00ff */
[----:B------:R-:W4:Y:S01]  /*0f50*/  LDC R28, c[0x0][0x648] ;  /* 0x00019200ff1c7b82 */ /* 0x000f220000000800 */
[-C--:B0-----:R-:W-:Y:S02]  /*0f60*/  SHF.L.U32 R6, R11, R24.reuse, RZ ;  /* 0x000000180b067219 */ /* 0x081fe400000006ff */
[--C-:B------:R-:W-:Y:S02]  /*0f70*/  SHF.R.U64 R22, R32, R24, R7.reuse ;  /* 0x0000001820167219 */ /* 0x100fe40000001207 */
[----:B------:R-:W-:Y:S02]  /*0f80*/  LOP3.LUT R13, RZ, R6, RZ, 0x33, !PT ;  /* 0x00000006ff0d7212 */ /* 0x000fe400078e33ff */
[-C--:B------:R-:W-:Y:S01]  /*0f90*/  SHF.R.U32.HI R7, RZ, R24.reuse, R7 ;  /* 0x00000018ff077219 */ /* 0x080fe20000011607 */
[----:B------:R-:W0:Y:S01]  /*0fa0*/  LDC R29, c[0x0][0x638] ;  /* 0x00018e00ff1d7b82 */ /* 0x000e220000000800 */
[----:B------:R-:W-:Y:S01]  /*0fb0*/  SHF.L.U32 R12, R9, R24, RZ ;  /* 0x00000018090c7219 */ /* 0x000fe200000006ff */
[----:B------:R-:W-:-:S06]  /*0fc0*/  IMAD.MOV.U32 R6, RZ, RZ, R22 ;  /* 0x000000ffff067224 */ /* 0x000fcc00078e0016 */
[----:B------:R-:W0:Y:S01]  /*0fd0*/  LDC R30, c[0x0][0x610] ;  /* 0x00018400ff1e7b82 */ /* 0x000e220000000800 */
[----:B-1-3--:R-:W-:Y:S05]  /*0fe0*/  @!P0 BRA `(.L_x_12) ;  /* 0x0000000000288947 */ /* 0x00afea0003800000 */
[----:B------:R-:W1:Y:S02]  /*0ff0*/  LDC R11, c[0x0][0x64c] ;  /* 0x00019300ff0b7b82 */ /* 0x000e640000000800 */
[----:B-1----:R-:W-:-:S05]  /*1000*/  IADD3 R11, P0, R22, R11, RZ ;  /* 0x0000000b160b7210 */ /* 0x002fca0007f1e0ff */
        /* <DEDUP_REMOVED lines=8> */
.L_x_12:
[----:B----4-:R-:W-:Y:S01]  /*1090*/  SHF.R.U64 R6, R6, R28, R7 ;  /* 0x0000001c06067219 */ /* 0x010fe20000001207 */
[----:B--2---:R-:W-:Y:S01]  /*10a0*/  VIADD R7, R25, 0xffffffff ;  /* 0xffffffff19077836 */ /* 0x004fe20000000000 */
[----:B------:R-:W-:Y:S01]  /*10b0*/  LOP3.LUT R13, R32, R13, RZ, 0xc0, !PT ;  /* 0x0000000d200d7212 */ /* 0x000fe200078ec0ff */
[----:B------:R-:W-:Y:S02]  /*10c0*/  IMAD.MOV R15, RZ, RZ, -R15 ;  /* 0x000000ffff0f7224 */ /* 0x000fe400078e0a0f */
[----:B------:R-:W-:Y:S01]  /*10d0*/  IMAD.MOV R8, RZ, RZ, -R6 ;  /* 0x000000ffff087224 */ /* 0x000fe200078e0a06 */
[----:B------:R-:W-:Y:S01]  /*10e0*/  LOP3.LUT R7, R20, R7, RZ, 0xc0, !PT ;  /* 0x0000000714077212 */ /* 0x000fe200078ec0ff */
[----:B------:R-:W-:Y:S02]  /*10f0*/  IMAD R13, R12, R6, R13 ;  /* 0x000000060c0d7224 */ /* 0x000fe400078e020d */
[----:B------:R-:W-:Y:S02]  /*1100*/  @P1 IMAD R2, R19, R15, R14 ;  /* 0x0000000f13021224 */ /* 0x000fe400078e020e */
[----:B0-----:R-:W-:-:S02]  /*1110*/  IMAD R6, R8, R29, R22 ;  /* 0x0000001d08067224 */ /* 0x001fc400078e0216 */
[----:B------:R-:W-:Y:S02]  /*1120*/  IMAD R2, R13, R30, R2 ;  /* 0x0000001e0d027224 */ /* 0x000fe400078e0202 */
[----:B------:R-:W-:Y:S02]  /*1130*/  IMAD R19, R6, R25, R7 ;  /* 0x0000001906137224 */ /* 0x000fe400078e0207 */
[----:B------:R-:W-:-:S03]  /*1140*/  IMAD.MOV.U32 R8, RZ, RZ, 0x1 ;  /* 0x00000001ff087424 */ /* 0x000fc600078e00ff */
[----:B------:R-:W-:Y:S02]  /*1150*/  SEL R22, R19, R2, !P1 ;  /* 0x0000000213167207 */ /* 0x000fe40004800000 */
[----:B------:R-:W-:Y:S01]  /*1160*/  SEL R19, R2, R19, !P1 ;  /* 0x0000001302137207 */ /* 0x000fe20004800000 */
[----:B------:R-:W-:-:S07]  /*1170*/  IMAD.MOV.U32 R2, RZ, RZ, R31 ;  /* 0x000000ffff027224 */ /* 0x000fce00078e001f */
.L_x_10:
[----:B------:R-:W-:Y:S05]  /*1180*/  @!P2 BRA `(.L_x_13) ;  /* 0x000000900078a947 */ /* 0x000fea0003800000 */
[----:B------:R-:W-:-:S13]  /*1190*/  ISETP.GT.U32.AND P0, PT, R33, 0x1, PT ;  /* 0x000000012100780c */ /* 0x000fda0003f04070 */
[----:B------:R-:W-:Y:S05]  /*11a0*/  @P0 EXIT ;  /* 0x000000000000094d */ /* 0x000fea0003800000 */
.L_x_14:
[----:B------:R-:W-:-:S08]  /*11b0*/  NOP ;  /* 0x0000000000007918 */ /* 0x000fd00000000000 */
[----:B------:R-:W1:Y:S02]  /*11c0*/  USETMAXREG.TRY_ALLOC.CTAPOOL UP0, 0xe8 ;  /* 0x000000e8000079c8 */ /* 0x000e640008000600 */
[----:B-1----:R-:W-:-:S13]  /*11d0*/  PLOP3.LUT P0, PT, PT, PT, UP0, 0x80, 0x0 ;  /* 0x000000000000781c */ /* 0x002fda0003f0f008 */
[----:B------:R-:W-:Y:S05]  /*11e0*/  @!P0 BRA `(.L_x_14) ;  /* 0xfffffffc00f08947 */ /* 0x000fea000383ffff */
[----:B------:R-:W-:-:S13]  /*11f0*/  LOP3.LUT P0, RZ, R8, 0xff, RZ, 0xc0, !PT ;  /* 0x000000ff08ff7812 */ /* 0x000fda000780c0ff */
[----:B------:R-:W-:Y:S05]  /*1200*/  @!P0 EXIT ;  /* 0x000000000000894d */ /* 0x000fea0003800000 */
[----:B------:R-:W1:Y:S01]  /*1210*/  S2UR UR4, SR_CgaCtaId ;  /* 0x00000000000479c3 */ /* 0x000e620000008800 */
[----:B------:R-:W-:Y:S01]  /*1220*/  VIADD R6, R5, 0xffffffff ;  /* 0xffffffff05067836 */ /* 0x000fe20000000000 */
[----:B------:R-:W-:Y:S01]  /*1230*/  SHF.R.S32.HI R0, RZ, 0x1f, R3 ;  /* 0x0000001fff007819 */ /* 0x000fe20000011403 */
[----:B------:R-:W-:Y:S01]  /*1240*/  UMOV UR41, 0x400 ;  /* 0x0000040000297882 */ /* 0x000fe20000000000 */
[----:B------:R-:W-:Y:S01]  /*1250*/  UISETP.LT.AND UP0, UPT, UR40, 0x1, UPT ;  /* 0x000000012800788c */ /* 0x000fe2000bf01270 */
[----:B------:R-:W-:Y:S01]  /*1260*/  LOP3.LUT R172, R16, 0x1, RZ, 0xfc, !PT ;  /* 0x0000000110ac7812 */ /* 0x000fe200078efcff */
[----:B------:R-:W-:Y:S01]  /*1270*/  USHF.L.U32 UR44, UR40, 0x1, URZ ;  /* 0x00000001282c7899 */ /* 0x000fe2000800063f */
[----:B------:R-:W-:Y:S01]  /*1280*/  R2UR UR42, R6 ;  /* 0x00000000062a72ca */ /* 0x000fe200000e0000 */
[----:B------:R-:W-:Y:S01]  /*1290*/  USEL UR43, UR40, 0x1, UP0 ;  /* 0x00000001282b7887 */ /* 0x000fe20008000000 */
[CC--:B------:R-:W-:Y:S02]  /*12a0*/  LEA.HI R4, R0.reuse, R3.reuse, RZ, 0x2 ;  /* 0x0000000300047211 */ /* 0x0c0fe400078f10ff */
[----:B------:R-:W-:Y:S01]  /*12b0*/  LEA.HI R0, R0, R3, RZ, 0x5 ;  /* 0x0000000300007211 */ /* 0x000fe200078f28ff */
[----:B------:R-:W-:Y:S01]  /*12c0*/  UIADD3 UR43, -UR43, UR40, URZ ;  /* 0x000000282b2b7290 */ /* 0x000fe2000fffe13f */
[----:B------:R-:W-:-:S02]  /*12d0*/  SHF.R.S32.HI R154, RZ, 0x2, R4 ;  /* 0x00000002ff9a7819 */ /* 0x000fc40000011404 */
[----:B------:R-:W-:Y:S02]  /*12e0*/  SHF.R.S32.HI R5, RZ, 0x1f, R4 ;  /* 0x0000001fff057819 */ /* 0x000fe40000011404 */
[----:B------:R-:W-:Y:S02]  /*12f0*/  LOP3.LUT R156, R4, 0xfffffffc, RZ, 0xc0, !PT ;  /* 0xfffffffc049c7812 */ /* 0x000fe400078ec0ff */
[----:B------:R-:W-:Y:S01]  /*1300*/  LEA.HI R5, R5, R154, RZ, 0x3 ;  /* 0x0000009a05057211 */ /* 0x000fe200078f18ff */
[----:B------:R-:W-:Y:S01]  /*1310*/  USHF.L.U32 UR42, UR42, 0x3, URZ ;  /* 0x000000032a2a7899 */ /* 0x000fe2000800063f */
[----:B------:R-:W-:Y:S01]  /*1320*/  ISETP.NE.AND P0, PT, R6, RZ, PT ;  /* 0x000000ff0600720c */ /* 0x000fe20003f05270 */
[----:B------:R-:W-:Y:S01]  /*1330*/  IMAD.IADD R156, R3, 0x1, -R156 ;  /* 0x00000001039c7824 */ /* 0x000fe200078e0a9c */
[----:B------:R-:W-:Y:S01]  /*1340*/  LOP3.LUT R5, R5, 0xfffffff8, RZ, 0xc0, !PT ;  /* 0xfffffff805057812 */ /* 0x000fe200078ec0ff */
[----:B-1----:R-:W-:Y:S01]  /*1350*/  ULEA UR41, UR4, UR41, 0x18 ;  /* 0x0000002904297291 */ /* 0x002fe2000f8ec03f */
[----:B------:R-:W-:Y:S01]  /*1360*/  SEL R173, RZ, 0x1, P0 ;  /* 0x00000001ffad7807 */ /* 0x000fe20000000000 */
[----:B------:R-:W-:Y:S01]  /*1370*/  IMAD.U32 R158, RZ, RZ, UR42 ;  /* 0x0000002aff9e7e24 */ /* 0x000fe2000f8e00ff */
[----:B------:R-:W-:Y:S01]  /*1380*/  ULDC UR4, c[0x0][0x284] ;  /* 0x0000a10000047ab9 */ /* 0x000fe20000000800 */
[----:B------:R-:W-:Y:S01]  /*1390*/  IMAD.IADD R154, R154, 0x1, -R5 ;  /* 0x000000019a9a7824 */ /* 0x000fe200078e0a05 */
[----:B------:R-:W-:Y:S01]  /*13a0*/  UIADD3 UR45, UR41, 0x60, URZ ;  /* 0x00000060292d7890 */ /* 0x000fe2000fffe03f */
[----:B------:R-:W-:-:S02]  /*13b0*/  SHF.R.S32.HI R5, RZ, 0x5, R0 ;  /* 0x00000005ff057819 */ /* 0x000fc40000011400 */
[C---:B------:R-:W-:Y:S02]  /*13c0*/  LOP3.LUT R160, R158.reuse, 0x8, RZ, 0xc0, !PT ;  /* 0x000000089ea07812 */ /* 0x040fe400078ec0ff */
[--C-:B------:R-:W-:Y:S01]  /*13d0*/  SHF.R.S32.HI R155, RZ, 0x1f, R154.reuse ;  /* 0x0000001fff9b7819 */ /* 0x100fe2000001149a */
[C-C-:B------:R-:W-:Y:S01]  /*13e0*/  IMAD R161, R5.reuse, -0x10, -R154.reuse ;  /* 0xfffffff005a17824 */ /* 0x140fe200078e0a9a */
[----:B------:R-:W-:Y:S01]  /*13f0*/  LOP3.LUT R158, R158, 0x8, RZ, 0xc, !PT ;  /* 0x000000089e9e7812 */ /* 0x000fe200078e0cff */
[----:B------:R-:W-:Y:S01]  /*1400*/  IMAD.U32 R157, RZ, RZ, UR45 ;  /* 0x0000002dff9d7e24 */ /* 0x000fe2000f8e00ff */
[----:B------:R-:W-:Y:S01]  /*1410*/  LOP3.LUT R160, R160, 0x18, RZ, 0x3c, !PT ;  /* 0x00000018a0a07812 */ /* 0x000fe200078e3cff */
[----:B------:R-:W-:-:S04]  /*1420*/  IMAD.WIDE R154, R5, 0x10, R154 ;  /* 0x00000010059a7825 */ /* 0x000fc800078e029a */
[----:B------:R-:W-:Y:S02]  /*1430*/  VIADD R159, R157, UR42 ;  /* 0x0000002a9d9f7c36 */ /* 0x000fe40008000000 */
[----:B------:R-:W-:-:S07]  /*1440*/  VIADD R161, R161, UR4 ;  /* 0x00000004a1a17c36 */ /* 0x000fce0008000000 */
.L_x_290:
[----:B------:R-:W-:Y:S01]  /*1450*/  SHF.L.U32 R0, R173, 0x1f, RZ ;  /* 0x0000001fad007819 */ /* 0x000fe200000006ff */
[----:B------:R-:W-:Y:S02]  /*1460*/  ULDC UR4, c[0x0][0x28c] ;  /* 0x0000a30000047ab9 */ /* 0x000fe40000000800 */
[----:B------:R-:W-:Y:S01]  /*1470*/  ISETP.LT.AND P1, PT, RZ, UR4, PT ;  /* 0x00000004ff007c0c */ /* 0x000fe2000bf21270 */
[----:B------:R-:W1:Y:S02]  /*1480*/  SYNCS.PHASECHK.TRANS64.TRYWAIT P0, [R157+UR42], R0 ;  /* 0x000000009d0075a7 */ /* 0x000e64000800016a */
[----:B01-34-:R-:W-:Y:S10]  /*1490*/  @!P0 BRA `(.L_x_15) ;  /* 0x0000009c00d08947 */ /* 0x01bff40003800000 */
.L_x_313:
[----:B------:R-:W-:Y:S05]  /*14a0*/  @P1 BRA `(.L_x_16) ;  /* 0x0000000000401947 */ /* 0x000fea0003800000 */
[----:B-1----:R-:W-:Y:S01]  /*14b0*/  MOV R0, 0x0 ;  /* 0x0000000000007802 */ /* 0x002fe20000000f00 */
[----:B------:R-:W-:Y:S01]  /*14c0*/  ULDC.64 UR4, c[0x4][0x68] ;  /* 0x01001a0000047ab9 */ /* 0x000fe20000000a00 */
[----:B------:R-:W-:Y:S01]  /*14d0*/  ULDC.64 UR6, c[0x4][0x8] ;  /* 0x0100020000067ab9 */ /* 0x000fe20000000a00 */
[----:B------:R-:W-:Y:S01]  /*14e0*/  IMAD.U32 R4, RZ, RZ, UR4 ;  /* 0x00000004ff047e24 */ /* 0x000fe2000f8e00ff */
[----:B------:R1:W2:Y:S01]  /*14f0*/  LDC.64 R14, c[0x4][R0] ;  /* 0x01000000000e7b82 */ /* 0x0002a20000000a00 */
[----:B------:R-:W-:Y:S01]  /*1500*/  IMAD.U32 R5, RZ, RZ, UR5 ;  /* 0x00000005ff057e24 */ /* 0x000fe2000f8e00ff */
[----:B------:R-:W-:Y:S01]  /*1510*/  ULDC.64 UR4, c[0x4][0x70] ;  /* 0x01001c0000047ab9 */ /* 0x000fe20000000a00 */
[----:B------:R-:W-:Y:S02]  /*1520*/  IMAD.U32 R10, RZ, RZ, UR6 ;  /* 0x00000006ff0a7e24 */ /* 0x000fe4000f8e00ff */
[----:B------:R-:W-:Y:S02]  /*1530*/  IMAD.U32 R6, RZ, RZ, UR4 ;  /* 0x00000004ff067e24 */ /* 0x000fe4000f8e00ff */
[----:B------:R-:W-:-:S02]  /*1540*/  IMAD.U32 R7, RZ, RZ, UR5 ;  /* 0x00000005ff077e24 */ /* 0x000fc4000f8e00ff */
[----:B------:R-:W-:Y:S02]  /*1550*/  IMAD.U32 R11, RZ, RZ, UR7 ;  /* 0x00000007ff0b7e24 */ /* 0x000fe4000f8e00ff */
[----:B------:R-:W-:Y:S02]  /*1560*/  IMAD.MOV.U32 R8, RZ, RZ, 0x1e1 ;  /* 0x000001e1ff087424 */ /* 0x000fe400078e00ff */
[----:B0-----:R-:W-:Y:S02]  /*1570*/  IMAD.MOV.U32 R12, RZ, RZ, 0x1 ;  /* 0x00000001ff0c7424 */ /* 0x001fe400078e00ff */
[----:B-1----:R-:W-:-:S07]  /*1580*/  IMAD.MOV.U32 R13, RZ, RZ, RZ ;  /* 0x000000ffff0d7224 */ /* 0x002fce00078e00ff */
[----:B------:R-:W-:-:S07]  /*1590*/  LEPC R20, `(.L_x_16) ;  /* 0x000000001014794e */ /* 0x000fce0000000000 */
[----:B--2--5:R-:W-:Y:S05]  /*15a0*/  CALL.ABS.NOINC R14 ;  /* 0x000000000e007343 */ /* 0x024fea0003c00000 */
.L_x_16:
[----:B------:R-:W-:-:S13]  /*15b0*/  ISETP.NE.AND P0, PT, R172, 0x3, PT ;  /* 0x00000003ac00780c */ /* 0x000fda0003f05270 */
[----:B------:R-:W-:Y:S05]  /*15c0*/  @!P0 BRA `(.L_x_17) ;  /* 0x0000000000048947 */ /* 0x000fea0003800000 */
[----:B------:R-:W-:Y:S01]  /*15d0*/  BPT.TRAP 0x1 ;  /* 0x000000040000795c */ /* 0x000fe20000300000 */
.L_x_17:
[----:B------:R-:W-:Y:S02]  /*15e0*/  IMAD.U32 R3, RZ, RZ, UR38 ;  /* 0x00000026ff037e24 */ /* 0x000fe4000f8e00ff */
[----:B-1----:R-:W-:-:S03]  /*15f0*/  IMAD.U32 R0, RZ, RZ, UR39 ;  /* 0x00000027ff007e24 */ /* 0x002fc6000f8e00ff */
[----:B------:R-:W-:Y:S02]  /*1600*/  LEA R3, R3, UR41, 0x3 ;  /* 0x0000002903037c11 */ /* 0x000fe4000f8e18ff */
[----:B------:R-:W-:-:S04]  /*1610*/  SHF.L.U32 R0, R0, 0x1f, RZ ;  /* 0x0000001f00007819 */ /* 0x000fc800000006ff */
[----:B------:R1:W2:Y:S01]  /*1620*/  SYNCS.PHASECHK.TRANS64.TRYWAIT P1, [R3+URZ], R0 ;  /* 0x00000000030075a7 */ /* 0x0002a2000802017f */
[----:B------:R-:W-:Y:S05]  /*1630*/  @!P0 BRA `(.L_x_18) ;  /* 0x0000000000048947 */ /* 0x000fea0003800000 */
[----:B------:R-:W-:Y:S01]  /*1640*/  BPT.TRAP 0x1 ;  /* 0x000000040000795c */ /* 0x000fe20000300000 */
.L_x_18:
[----:B------:R-:W-:-:S05]  /*1650*/  IMAD.U32 R4, RZ, RZ, UR43 ;  /* 0x0000002bff047e24 */ /* 0x000fca000f8e00ff */
[----:B------:R-:W-:Y:S01]  /*1660*/  ISETP.GE.AND P2, PT, R4, 0x1, PT ;  /* 0x000000010400780c */ /* 0x000fe20003f46270 */
[----:B--2---:R-:W-:-:S12]  /*1670*/  @P1 BRA `(.L_x_19) ;  /* 0x0000000000081947 */ /* 0x004fd80003800000 */
[----:B------:R-:W2:Y:S02]  /*1680*/  SYNCS.PHASECHK.TRANS64.TRYWAIT P1, [R3+URZ], R0 ;  /* 0x00000000030075a7 */ /* 0x000ea4000802017f */
[----:B--2---:R-:W-:Y:S05]  /*1690*/  @!P1 BRA `(.L_x_20) ;  /* 0x0000009c00649947 */ /* 0x004fea0003800000 */
.L_x_19:
[----:B------:R-:W-:Y:S05]  /*16a0*/  WARPSYNC.ALL ;  /* 0x0000000000007948 */ /* 0x000fea0003800000 */
[----:B------:R-:W-:Y:S01]  /*16b0*/  UIADD3 UR4, UR41, 0x180, URZ ;  /* 0x0000018029047890 */ /* 0x000fe2000fffe03f */
[----:B------:R-:W-:Y:S01]  /*16c0*/  WARPGROUP.ARRIVE ;  /* 0x00000000000079c5 */ /* 0x000fe20000000000 */
[----:B------:R-:W-:Y:S02]  /*16d0*/  UIADD3 UR5, UR41, 0xa180, URZ ;  /* 0x0000a18029057890 */ /* 0x000fe4000fffe03f */
[----:B------:R-:W-:Y:S02]  /*16e0*/  USHF.R.U32.HI UR4, URZ, 0x4, UR4 ;  /* 0x000000043f047899 */ /* 0x000fe40008011604 */
[----:B------:R-:W-:-:S02]  /*16f0*/  USHF.R.U32.HI UR5, URZ, 0x4, UR5 ;  /* 0x000000043f057899 */ /* 0x000fc40008011605 */
[----:B------:R-:W-:Y:S02]  /*1700*/  ULOP3.LUT UR4, UR4, 0x3fff, URZ, 0xc0, !UPT ;  /* 0x00003fff04047892 */ /* 0x000fe4000f8ec03f */
[----:B------:R-:W-:Y:S02]  /*1710*/  ULOP3.LUT UR5, UR5, 0x3fff, URZ, 0xc0, !UPT ;  /* 0x00003fff05057892 */ /* 0x000fe4000f8ec03f */
[----:B------:R-:W-:Y:S02]  /*1720*/  ULOP3.LUT UR8, UR4, 0x10000, URZ, 0xfc, !UPT ;  /* 0x0001000004087892 */ /* 0x000fe4000f8efc3f */
[----:B------:R-:W-:Y:S02]  /*1730*/  ULOP3.LUT UR9, UR5, 0x10000, URZ, 0xfc, !UPT ;  /* 0x0001000005097892 */ /* 0x000fe4000f8efc3f */
[----:B------:R-:W-:Y:S02]  /*1740*/  ULEA UR10, UR38, UR8, 0x9 ;  /* 0x00000008260a7291 */ /* 0x000fe4000f8e483f */
[----:B------:R-:W-:Y:S01]  /*1750*/  ULEA UR11, UR38, UR9, 0xb ;  /* 0x00000009260b7291 */ /* 0x000fe2000f8e583f */
[----:B------:R-:W-:Y:S01]  /*1760*/  UMOV UR5, 0x40000040 ;  /* 0x4000004000057882 */ /* 0x000fe20000000000 */
[----:B------:R-:W-:-:S03]  /*1770*/  UMOV UR7, 0x40000040 ;  /* 0x4000004000077882 */ /* 0x000fc60000000000 */
[----:B------:R-:W-:Y:S02]  /*1780*/  UMOV UR4, UR10 ;  /* 0x0000000a00047c82 */ /* 0x000fe40008000000 */
[----:B------:R-:W-:Y:S02]  /*1790*/  UMOV UR6, UR11 ;  /* 0x0000000b00067c82 */ /* 0x000fe40008000000 */
[----:B------:R-:W-:Y:S01]  /*17a0*/  HGMMA.64x256x8.F32.TF32 R24, gdesc[UR4], RZ, !UPT, gsb0 ;  /* 0x07e00000041879f0 */ /* 0x000fe2000c0028ff */
[----:B------:R-:W-:Y:S02]  /*17b0*/  UIADD3 UR4, UR10, 0x2, URZ ;  /* 0x000000020a047890 */ /* 0x000fe4000fffe03f */
[----:B------:R-:W-:Y:S01]  /*17c0*/  UIADD3 UR6, UR11, 0x2, URZ ;  /* 0x000000020b067890 */ /* 0x000fe2000fffe03f */
[----:B------:R-:W-:Y:S01]  /*17d0*/  UMOV UR5, 0x40000040 ;  /* 0x4000004000057882 */ /* 0x000fe20000000000 */
[----:B------:R-:W-:Y:S01]  /*17e0*/  UMOV UR7, 0x40000040 ;  /* 0x4000004000077882 */ /* 0x000fe20000000000 */
[----:B------:R-:W-:-:S02]  /*17f0*/  WARPGROUP.DEPBAR.LE gsb0, 0x0 ;  /* 0x00008000000079c5 */ /* 0x000fc40000010000 */
[----:B------:R-:W-:-:S15]  /*1800*/  WARPGROUP.ARRIVE ;  /* 0x00000000000079c5 */ /* 0x000fde0000000000 */
[----:B------:R-:W-:-:S05]  /*1810*/  NOP ;  /* 0x0000000000007918 */ /* 0x000fca0000000000 */
[----:B------:R-:W-:Y:S01]  /*1820*/  HGMMA.64x256x8.F32.TF32 R24, gdesc[UR4], R24, gsb0 ;  /* 0x07e00000041879f0 */ /* 0x000fe20008002818 */
[----:B------:R-:W-:Y:S02]  /*1830*/  UIADD3 UR4, UR10, 0x4, URZ ;  /* 0x000000040a047890 */ /* 0x000fe4000fffe03f */
[----:B------:R-:W-:Y:S01]  /*1840*/  UIADD3 UR6, UR11, 0x4, URZ ;  /* 0x000000040b067890 */ /* 0x000fe2000fffe03f */
[----:B------:R-:W-:Y:S01]  /*1850*/  UMOV UR5, 0x40000040 ;  /* 0x4000004000057882 */ /* 0x000fe20000000000 */
[----:B------:R-:W-:Y:S01]  /*1860*/  UMOV UR7, 0x40000040 ;  /* 0x4000004000077882 */ /* 0x000fe20000000000 */
[----:B------:R-:W-:Y:S02]  /*1870*/  WARPGROUP.DEPBAR.LE gsb0, 0x0 ;  /* 0x00008000000079c5 */ /* 0x000fe40000010000 */
        /* <DEDUP_REMOVED lines=10> */
[----:B------:R-:W-:Y:S03]  /*1920*/  HGMMA.64x256x8.F32.TF32 R24, gdesc[UR4], R24, gsb0 ;  /* 0x07e00000041879f0 */ /* 0x000fe60008002818 */
[----:B------:R-:W-:Y:S02]  /*1930*/  WARPGROUP.DEPBAR.LE gsb0, 0x0 ;  /* 0x00008000000079c5 */ /* 0x000fe40000010000 */
[----:B------:R-:W-:Y:S05]  /*1940*/  @!P2 BRA `(.L_x_21) ;  /* 0x00000004001ca947 */ /* 0x000fea0003800000 */
[----:B------:R-:W-:Y:S01]  /*1950*/  UIADD3 UR4, UR38, 0x1, URZ ;  /* 0x0000000126047890 */ /* 0x000fe2000fffe03f */
[----:B-12---:R-:W-:Y:S01]  /*1960*/  IMAD.U32 R0, RZ, RZ, UR43 ;  /* 0x0000002bff007e24 */ /* 0x006fe2000f8e00ff */
[----:B------:R-:W-:Y:S02]  /*1970*/  UMOV UR11, UR38 ;  /* 0x00000026000b7c82 */ /* 0x000fe40008000000 */
[----:B------:R-:W-:-:S04]  /*1980*/  UISETP.NE.AND UP0, UPT, UR4, 0x5, UPT ;  /* 0x000000050400788c */ /* 0x000fc8000bf05270 */
[----:B------:R-:W-:Y:S02]  /*1990*/  USEL UR5, URZ, 0x1, UP0 ;  /* 0x000000013f057887 */ /* 0x000fe40008000000 */
[----:B------:R-:W-:Y:S02]  /*19a0*/  USEL UR10, UR4, URZ, UP0 ;  /* 0x0000003f040a7287 */ /* 0x000fe40008000000 */
[----:B------:R-:W-:-:S06]  /*19b0*/  ULOP3.LUT UR5, UR39, UR5, URZ, 0x3c, !UPT ;  /* 0x0000000527057292 */ /* 0x000fcc000f8e3c3f */
[----:B------:R-:W-:-:S07]  /*19c0*/  IMAD.U32 R5, RZ, RZ, UR5 ;  /* 0x00000005ff057e24 */ /* 0x000fce000f8e00ff */
.L_x_28:
[----:B-12---:R-:W-:Y:S05]  /*19d0*/  @!P0 BRA `(.L_x_22) ;  /* 0x0000000000048947 */ /* 0x006fea0003800000 */
[----:B------:R-:W-:Y:S01]  /*19e0*/  BPT.TRAP 0x1 ;  /* 0x000000040000795c */ /* 0x000fe20000300000 */
.L_x_22:
[----:B------:R-:W-:Y:S01]  /*19f0*/  ULEA UR4, UR10, UR41, 0x3 ;  /* 0x000000290a047291 */ /* 0x000fe2000f8e183f */
[----:B------:R-:W-:-:S08]  /*1a00*/  SHF.L.U32 R3, R5, 0x1f, RZ ;  /* 0x0000001f05037819 */ /* 0x000fd000000006ff */
[----:B------:R1:W2:Y:S01]  /*1a10*/  SYNCS.PHASECHK.TRANS64.TRYWAIT P1, [UR4], R3 ;  /* 0x00000003ff0075a7 */ /* 0x0002a20008020144 */
[----:B------:R-:W-:Y:S05]  /*1a20*/  @!P0 BRA `(.L_x_23) ;  /* 0x0000000000048947 */ /* 0x000fea0003800000 */
[----:B------:R-:W-:Y:S01]  /*1a30*/  BPT.TRAP 0x1 ;  /* 0x000000040000795c */ /* 0x000fe20000300000 */
.L_x_23:
[----:B--2---:R-:W-:Y:S05]  /*1a40*/  @P1 BRA `(.L_x_24) ;  /* 0x0000000000081947 */ /* 0x004fea0003800000 */
[----:B------:R-:W2:Y:S02]  /*1a50*/  SYNCS.PHASECHK.TRANS64.TRYWAIT P1, [UR4], R3 ;  /* 0x00000003ff0075a7 */ /* 0x000ea40008020144 */
[----:B--2---:R-:W-:Y:S05]  /*1a60*/  @!P1 BRA `(.L_x_25) ;  /* 0x0000009800849947 */ /* 0x004fea0003800000 */
.L_x_24:
[----:B------:R-:W-:Y:S01]  /*1a70*/  ULEA UR12, UR10, UR8, 0x9 ;  /* 0x000000080a0c7291 */ /* 0x000fe2000f8e483f */
[----:B------:R-:W-:Y:S01]  /*1a80*/  WARPGROUP.ARRIVE ;  /* 0x00000000000079c5 */ /* 0x000fe20000000000 */
[----:B------:R-:W-:Y:S01]  /*1a90*/  ULEA UR13, UR10, UR9, 0xb ;  /* 0x000000090a0d7291 */ /* 0x000fe2000f8e583f */
[----:B------:R-:W-:Y:S01]  /*1aa0*/  UMOV UR5, 0x40000040 ;  /* 0x4000004000057882 */ /* 0x000fe20000000000 */
[----:B------:R-:W-:-:S03]  /*1ab0*/  UMOV UR7, 0x40000040 ;  /* 0x4000004000077882 */ /* 0x000fc60000000000 */
[----:B------:R-:W-:Y:S02]  /*1ac0*/  UMOV UR4, UR12 ;  /* 0x0000000c00047c82 */ /* 0x000fe40008000000 */
[----:B------:R-:W-:Y:S02]  /*1ad0*/  UMOV UR6, UR13 ;  /* 0x0000000d00067c82 */ /* 0x000fe40008000000 */
[----:B------:R-:W-:Y:S01]  /*1ae0*/  HGMMA.64x256x8.F32.TF32 R24, gdesc[UR4], R24, gsb0 ;  /* 0x07e00000041879f0 */ /* 0x000fe20008002818 */
        /* <DEDUP_REMOVED lines=26> */
[----:B------:R-:W-:Y:S01]  /*1c90*/  BPT.TRAP 0x1 ;  /* 0x000000040000795c */ /* 0x000fe20000300000 */
.L_x_26:
[----:B------:R-:W-:Y:S01]  /*1ca0*/  ULEA UR4, UR11, UR41, 0x3 ;  /* 0x000000290b047291 */ /* 0x000fe2000f8e183f */
[----:B------:R-:W-:-:S03]  /*1cb0*/  ISETP.GT.U32.AND P1, PT, R16, 0x1, PT ;  /* 0x000000011000780c */ /* 0x000fc60003f24070 */
[----:B------:R-:W-:-:S04]  /*1cc0*/  UIADD3 UR4, UR4, 0x28, URZ ;  /* 0x0000002804047890 */ /* 0x000fc8000fffe03f */
[----:B------:R-:W-:-:S09]  /*1cd0*/  UPRMT UR4, URZ, 0x654, UR4 ;  /* 0x000006543f047896 */ /* 0x000fd20008000004 */
[----:B------:R-:W-:Y:S01]  /*1ce0*/  SYNCS.ARRIVE.TRANS64.RED.A1T0 RZ, [UR4], RZ ;  /* 0x000000ffffff79a7 */ /* 0x000fe20008100404 */
[----:B------:R-:W-:Y:S05]  /*1cf0*/  @P1 BRA `(.L_x_27) ;  /* 0x0000000000041947 */ /* 0x000fea0003800000 */
[----:B------:R-:W-:Y:S01]  /*1d00*/  BPT.TRAP 0x1 ;  /* 0x000000040000795c */ /* 0x000fe20000300000 */
.L_x_27:
[----:B------:R-:W-:Y:S01]  /*1d10*/  UIADD3 UR10, UR10, 0x1, URZ ;  /* 0x000000010a0a7890 */ /* 0x000fe2000fffe03f */
[C---:B------:R-:W-:Y:S01]  /*1d20*/  ISETP.GT.AND P1, PT, R0.reuse, 0x1, PT ;  /* 0x000000010000780c */ /* 0x040fe20003f24270 */
[----:B------:R-:W-:Y:S01]  /*1d30*/  UIADD3 UR11, UR11, 0x1, URZ ;  /* 0x000000010b0b7890 */ /* 0x000fe2000fffe03f */
[----:B------:R-:W-:Y:S01]  /*1d40*/  VIADD R0, R0, 0xffffffff ;  /* 0xffffffff00007836 */ /* 0x000fe20000000000 */
[----:B------:R-:W-:Y:S02]  /*1d50*/  UISETP.NE.AND UP0, UPT, UR10, 0x5, UPT ;  /* 0x000000050a00788c */ /* 0x000fe4000bf05270 */
[----:B------:R-:W-:Y:S02]  /*1d60*/  UISETP.NE.AND UP1, UPT, UR11, 0x5, UPT ;  /* 0x000000050b00788c */ /* 0x000fe4000bf25270 */
[----:B------:R-:W-:Y:S02]  /*1d70*/  USEL UR4, URZ, 0x1, UP0 ;  /* 0x000000013f047887 */ /* 0x000fe40008000000 */
[----:B------:R-:W-:-:S02]  /*1d80*/  USEL UR10, UR10, URZ, UP0 ;  /* 0x0000003f0a0a7287 */ /* 0x000fc40008000000 */
[----:B------:R-:W-:Y:S02]  /*1d90*/  USEL UR11, UR11, URZ, UP1 ;  /* 0x0000003f0b0b7287 */ /* 0x000fe40008800000 */
[----:B------:R-:W-:Y:S01]  /*1da0*/  LOP3.LUT R5, R5, UR4, RZ, 0x3c, !PT ;  /* 0x0000000405057c12 */ /* 0x000fe2000f8e3cff */
[----:B------:R-:W-:Y:S09]  /*1db0*/  @P1 BRA `(.L_x_28) ;  /* 0xfffffffc00041947 */ /* 0x000ff2000383ffff */
.L_x_21:
[----:B-12---:R-:W1:Y:S01]  /*1dc0*/  LDC R0, c[0x0][0x28c] ;  /* 0x0000a300ff007b82 */ /* 0x006e620000000800 */
[----:B------:R2:W-:Y:S01]  /*1dd0*/  SYNCS.ARRIVE.TRANS64.A1T0 RZ, [R158+UR45], RZ ;  /* 0x000000ff9eff79a7 */ /* 0x0005e2000810002d */
[----:B-1----:R-:W-:-:S13]  /*1de0*/  ISETP.GE.AND P1, PT, R0, 0x1, PT ;  /* 0x000000010000780c */ /* 0x002fda0003f26270 */
[----:B--2---:R-:W-:Y:S05]  /*1df0*/  @!P1 BRA `(.L_x_29) ;  /* 0x0000000000349947 */ /* 0x004fea0003800000 */
[----:B------:R-:W-:Y:S05]  /*1e00*/  @!P0 BRA `(.L_x_30) ;  /* 0x0000000000048947 */ /* 0x000fea0003800000 */
[----:B------:R-:W-:Y:S01]  /*1e10*/  BPT.TRAP 0x1 ;  /* 0x000000040000795c */ /* 0x000fe20000300000 */
.L_x_30:
[----:B------:R-:W-:Y:S01]  /*1e20*/  UIADD3 UR6, UR43, UR38, URZ ;  /* 0x000000262b067290 */ /* 0x000fe2000fffe03f */
[----:B------:R-:W-:-:S03]  /*1e30*/  ISETP.GT.U32.AND P0, PT, R16, 0x1, PT ;  /* 0x000000011000780c */ /* 0x000fc60003f04070 */
[----:B------:R-:W-:-:S04]  /*1e40*/  UIMAD.WIDE.U32 UR4, UR6, -0x33333333, URZ ;  /* 0xcccccccd060478a5 */ /* 0x000fc8000f8e003f */
[----:B------:R-:W-:-:S04]  /*1e50*/  USHF.R.U32.HI UR4, URZ, 0x2, UR5 ;  /* 0x000000023f047899 */ /* 0x000fc80008011605 */
[----:B------:R-:W-:-:S04]  /*1e60*/  UIMAD UR6, UR4, -0x5, UR6 ;  /* 0xfffffffb040678a4 */ /* 0x000fc8000f8e0206 */
[----:B------:R-:W-:-:S04]  /*1e70*/  ULEA UR6, UR6, UR41, 0x3 ;  /* 0x0000002906067291 */ /* 0x000fc8000f8e183f */
[----:B------:R-:W-:-:S04]  /*1e80*/  UIADD3 UR6, UR6, 0x28, URZ ;  /* 0x0000002806067890 */ /* 0x000fc8000fffe03f */
[----:B------:R-:W-:-:S09]  /*1e90*/  UPRMT UR6, URZ, 0x654, UR6 ;  /* 0x000006543f067896 */ /* 0x000fd20008000006 */
[----:B------:R-:W-:Y:S01]  /*1ea0*/  SYNCS.ARRIVE.TRANS64.RED.A1T0 RZ, [UR6], RZ ;  /* 0x000000ffffff79a7 */ /* 0x000fe20008100406 */
[----:B------:R-:W-:Y:S05]  /*1eb0*/  @P0 BRA `(.L_x_29) ;  /* 0x0000000000040947 */ /* 0x000fea0003800000 */
[----:B------:R-:W-:Y:S01]  /*1ec0*/  BPT.TRAP 0x1 ;  /* 0x000000040000795c */ /* 0x000fe20000300000 */
.L_x_29:
[----:B------:R-:W-:Y:S01]  /*1ed0*/  SHF.L.U32 R0, R173, 0x1f, RZ ;  /* 0x0000001fad007819 */ /* 0x000fe200000006ff */
[----:B------:R-:W-:Y:S01]  /*1ee0*/  UIADD3 UR38, UR44, UR38, URZ ;  /* 0x000000262c267290 */ /* 0x000fe2000fffe03f */
[----:B------:R-:W1:Y:S01]  /*1ef0*/  LDC R7, c[0x0][0x288] ;  /* 0x0000a200ff077b82 */ /* 0x000e620000000800 */
[----:B------:R-:W-:Y:S01]  /*1f00*/  UISETP.GE.U32.AND UP1, UPT, UR44, 0x5, UPT ;  /* 0x000000052c00788c */ /* 0x000fe2000bf26070 */
[----:B------:R-:W-:Y:S01]  /*1f10*/  IMAD.SHL.U32 R8, R156, 0x2, RZ ;  /* 0x000000029c087824 */ /* 0x000fe200078e00ff */
[----:B------:R-:W-:Y:S02]  /*1f20*/  UISETP.GT.U32.AND UP0, UPT, UR38, 0x4, UPT ;  /* 0x000000042600788c */ /* 0x000fe4000bf04070 */
[----:B------:R-:W-:Y:S02]  /*1f30*/  UIMAD.WIDE.U32 UR4, UR38, -0x33333333, URZ ;  /* 0xcccccccd260478a5 */ /* 0x000fe4000f8e003f */
[----:B------:R-:W-:Y:S01]  /*1f40*/  UISETP.LT.U32.AND UP0, UPT, UR44, 0x5, UP0 ;  /* 0x000000052c00788c */ /* 0x000fe20008701070 */
[----:B------:R-:W2:Y:S01]  /*1f50*/  SYNCS.PHASECHK.TRANS64.TRYWAIT P0, [R157+UR42+0x10], R0 ;  /* 0x000010009d0075a7 */ /* 0x000ea2000800016a */
[----:B------:R-:W-:Y:S01]  /*1f60*/  USHF.R.U32.HI UR4, URZ, 0x2, UR5 ;  /* 0x000000023f047899 */ /* 0x000fe20008011605 */
[----:B------:R-:W-:Y:S01]  /*1f70*/  SHF.R.S32.HI R9, RZ, 0x1f, R8 ;  /* 0x0000001fff097819 */ /* 0x000fe20000011408 */
[----:B------:R-:W-:-:S02]  /*1f80*/  USEL UR6, URZ, 0x1, !UP0 ;  /* 0x000000013f067887 */ /* 0x000fc4000c000000 */
[----:B------:R-:W-:Y:S02]  /*1f90*/  UIMAD UR38, UR4, -0x5, UR38 ;  /* 0xfffffffb042678a4 */ /* 0x000fe4000f8e0226 */
[----:B------:R-:W-:-:S04]  /*1fa0*/  ULOP3.LUT UR39, UR39, UR6, URZ, 0x3c, !UPT ;  /* 0x0000000627277292 */ /* 0x000fc8000f8e3c3f */
[----:B------:R-:W-:Y:S01]  /*1fb0*/  @UP1 ULOP3.LUT UR39, UR39, 0x1, UR4, 0x78, !UPT ;  /* 0x0000000127271892 */ /* 0x000fe2000f8e7804 */
[----:B-12---:R-:W-:Y:S11]  /*1fc0*/  @!P0 BRA `(.L_x_31) ;  /* 0x0000009400448947 */ /* 0x006ff60003800000 */
.L_x_314:
[----:B------:R-:W-:Y:S01]  /*1fd0*/  IMAD.SHL.U32 R6, R19, 0x40, RZ ;  /* 0x0000004013067824 */ /* 0x000fe200078e00ff */
[----:B------:R-:W-:Y:S01]  /*1fe0*/  ULDC UR6, c[0x0][0x284] ;  /* 0x0000a10000067ab9 */ /* 0x000fe20000000800 */
[----:B0-----:R-:W-:Y:S01]  /*1ff0*/  IMAD.SHL.U32 R12, R22, 0x100, RZ ;  /* 0x00000100160c7824 */ /* 0x001fe200078e00ff */
[----:B------:R-:W-:Y:S01]  /*2000*/  SHF.R.S32.HI R167, RZ, 0x1f, R2 ;  /* 0x0000001fffa77819 */ /* 0x000fe20000011402 */
[----:B------:R-:W-:Y:S01]  /*2010*/  ULDC.64 UR4, c[0x0][0x5d0] ;  /* 0x0001740000047ab9 */ /* 0x000fe20000000a00 */
[----:B------:R-:W-:Y:S01]  /*2020*/  ISETP.GE.AND P0, PT, R6, UR6, PT ;  /* 0x0000000606007c0c */ /* 0x000fe2000bf06270 */
[----:B------:R-:W-:Y:S01]  /*2030*/  IMAD.WIDE.U32 R4, R2, UR4, R8 ;  /* 0x0000000402047c25 */ /* 0x000fe2000f8e0008 */
[----:B------:R-:W-:Y:S02]  /*2040*/  SHF.R.S32.HI R13, RZ, 0x1f, R12 ;  /* 0x0000001fff0d7819 */ /* 0x000fe4000001140c */
[C---:B------:R-:W-:Y:S01]  /*2050*/  ISETP.GE.OR P0, PT, R12.reuse, R7, P0 ;  /* 0x000000070c00720c */ /* 0x040fe20000706670 */
[----:B------:R-:W-:Y:S01]  /*2060*/  IMAD R3, R167, UR4, RZ ;  /* 0x00000004a7037c24 */ /* 0x000fe2000f8e02ff */
[----:B------:R-:W-:-:S03]  /*2070*/  IADD3 R164, P1, R12, R4, RZ ;  /* 0x000000040ca47210 */ /* 0x000fc60007f3e0ff */
[----:B------:R-:W-:-:S05]  /*2080*/  IMAD R3, R2, UR5, R3 ;  /* 0x0000000502037c24 */ /* 0x000fca000f8e0203 */
[----:B------:R-:W-:-:S03]  /*2090*/  IADD3.X R165, R13, R5, R3, P1, !PT ;  /* 0x000000050da57210 */ /* 0x000fc60000ffe403 */
[----:B------:R-:W-:Y:S05]  /*20a0*/  @P0 BRA `(.L_x_32) ;  /* 0x0000007c00000947 */ /* 0x000fea0003800000 */
[----:B------:R-:W0:Y:S01]  /*20b0*/  LDC.64 R10, c[0x0][0x5c8] ;  /* 0x00017200ff0a7b82 */ /* 0x000e220000000a00 */
[----:B-----5:R-:W-:Y:S01]  /*20c0*/  FSETP.NEU.AND P0, PT, R152, RZ, PT ;  /* 0x000000ff9800720b */ /* 0x020fe20003f0d000 */
[----:B------:R-:W-:Y:S01]  /*20d0*/  IMAD R3, R156, -0x2, R7 ;  /* 0xfffffffe9c037824 */ /* 0x000fe200078e0207 */
[----:B------:R-:W-:Y:S01]  /*20e0*/  BSSY B0, `(.L_x_32) ;  /* 0x00007bc000007945 */ /* 0x000fe20003800000 */
[----:B------:R-:W-:-:S04]  /*20f0*/  IMAD.WIDE R162, R19, 0x40, R154 ;  /* 0x0000004013a27825 */ /* 0x000fc800078e029a */
[----:B-1----:R-:W-:Y:S02]  /*2100*/  IMAD.IADD R0, R3, 0x1, -R12 ;  /* 0x0000000103007824 */ /* 0x002fe400078e0a0c */
[----:B------:R-:W-:-:S03]  /*2110*/  IMAD.IADD R3, R161, 0x1, -R6 ;  /* 0x00000001a1037824 */ /* 0x000fc600078e0a06 */
[----:B------:R-:W-:-:S04]  /*2120*/  ISETP.GT.AND P1, PT, R0, RZ, PT ;  /* 0x000000ff0000720c */ /* 0x000fc80003f24270 */
[----:B------:R-:W-:Y:S01]  /*2130*/  ISETP.GT.AND P2, PT, R3, RZ, P1 ;  /* 0x000000ff0300720c */ /* 0x000fe20000f44270 */
[-C--:B0-----:R-:W-:Y:S02]  /*2140*/  IMAD R4, R163, R10.reuse, RZ ;  /* 0x0000000aa3047224 */ /* 0x081fe400078e02ff */
[----:B------:R-:W-:-:S04]  /*2150*/  IMAD.WIDE.U32 R164, R162, R10, R164 ;  /* 0x0000000aa2a47225 */ /* 0x000fc800078e00a4 */
[----:B------:R-:W-:-:S04]  /*2160*/  IMAD R5, R162, R11, R4 ;  /* 0x0000000ba2057224 */ /* 0x000fc800078e0204 */
[----:B------:R-:W-:Y:S01]  /*2170*/  IMAD.IADD R177, R165, 0x1, R5 ;  /* 0x00000001a5b17824 */ /* 0x000fe200078e0205 */
[----:B------:R-:W-:Y:S06]  /*2180*/  @!P0 BRA `(.L_x_33) ;  /* 0x0000005400948947 */ /* 0x000fec0003800000 */
[----:B------:R-:W0:Y:S01]  /*2190*/  LDC.64 R20, c[0x0][0x5b8] ;  /* 0x00016e00ff147b82 */ /* 0x000e220000000a00 */
[----:B------:R-:W-:-:S07]  /*21a0*/  ULDC.64 UR4, c[0x0][0x5c0] ;  /* 0x0001700000047ab9 */ /* 0x000fce0000000a00 */
[----:B------:R-:W1:Y:S08]  /*21b0*/  LDC.64 R174, c[0x0][0x5b0] ;  /* 0x00016c00ffae7b82 */ /* 0x000e700000000a00 */
[----:B------:R-:W2:Y:S01]  /*21c0*/  LDC.64 R14, c[0x0][0x5a8] ;  /* 0x00016a00ff0e7b82 */ /* 0x000ea20000000a00 */
[-C--:B0-----:R-:W-:Y:S02]  /*21d0*/  IMAD R6, R167, R20.reuse, RZ ;  /* 0x00000014a7067224 */ /* 0x081fe400078e02ff */
[----:B------:R-:W-:-:S04]  /*21e0*/  IMAD.WIDE.U32 R4, R2, R20, R8 ;  /* 0x0000001402047225 */ /* 0x000fc800078e0008 */
[----:B------:R-:W-:Y:S01]  /*21f0*/  IMAD R165, R2, R21, R6 ;  /* 0x0000001502a57224 */ /* 0x000fe200078e0206 */
[----:B------:R-:W-:Y:S01]  /*2200*/  IADD3 R166, P0, R12, R4, RZ ;  /* 0x000000040ca67210 */ /* 0x000fe20007f1e0ff */
[----:B-1----:R-:W-:-:S03]  /*2210*/  IMAD R4, R163, R174, RZ ;  /* 0x000000aea3047224 */ /* 0x002fc600078e02ff */
[----:B------:R-:W-:Y:S01]  /*2220*/  IADD3.X R167, R13, R5, R165, P0, !PT ;  /* 0x000000050da77210 */ /* 0x000fe200007fe4a5 */
[C---:B------:R-:W-:Y:S02]  /*2230*/  IMAD R163, R162.reuse, R175, R4 ;  /* 0x000000afa2a37224 */ /* 0x040fe400078e0204 */
[----:B------:R-:W-:-:S04]  /*2240*/  IMAD.WIDE.U32 R4, R162, R174, R166 ;  /* 0x000000aea2047225 */ /* 0x000fc800078e00a6 */
[----:B------:R-:W-:Y:S01]  /*2250*/  IMAD.IADD R5, R5, 0x1, R163 ;  /* 0x0000000105057824 */ /* 0x000fe200078e02a3 */
[----:B--2---:R-:W-:-:S04]  /*2260*/  LEA R6, P0, R4, R14, 0x2 ;  /* 0x0000000e04067211 */ /* 0x004fc800078010ff */
[----:B------:R-:W-:-:S05]  /*2270*/  LEA.HI.X R7, R4, R15, R5, 0x2, P0 ;  /* 0x0000000f04077211 */ /* 0x000fca00000f1405 */
[----:B------:R0:W2:Y:S01]  /*2280*/  @P2 LDG.E.LTC128B R19, desc[UR36][R6.64] ;  /* 0x0000002406132981 */ /* 0x0000a2000c1e1920 */
[----:B------:R-:W-:Y:S01]  /*2290*/  IMAD.WIDE.U32 R4, R162, R174, R12 ;  /* 0x000000aea2047225 */ /* 0x000fe200078e000c */
[C---:B------:R-:W-:Y:S01]  /*22a0*/  SHF.L.U64.HI R171, R174.reuse, 0x3, R175 ;  /* 0x00000003aeab7819 */ /* 0x040fe200000102af */
[----:B------:R-:W-:Y:S02]  /*22b0*/  BSSY B1, `(.L_x_34) ;  /* 0x0000014000017945 */ /* 0x000fe40003800000 */
[----:B------:R-:W-:Y:S01]  /*22c0*/  IMAD.SHL.U32 R170, R174, 0x8, RZ ;  /* 0x00000008aeaa7824 */ /* 0x000fe200078e00ff */
[----:B------:R-:W-:Y:S02]  /*22d0*/  IADD3 R168, P0, R8, R4, RZ ;  /* 0x0000000408a87210 */ /* 0x000fe40007f1e0ff */
[----:B------:R-:W-:Y:S01]  /*22e0*/  LEA R4, P3, R164, UR4, 0x2 ;  /* 0x00000004a4047c11 */ /* 0x000fe2000f8610ff */
[----:B------:R-:W-:Y:S01]  /*22f0*/  IMAD.WIDE.U32 R170, R162, R174, R170 ;  /* 0x000000aea2aa7225 */ /* 0x000fe200078e00aa */
[----:B------:R-:W-:-:S02]  /*2300*/  IADD3.X R169, R9, R163, R5, P0, !PT ;  /* 0x000000a309a97210 */ /* 0x000fc400007fe405 */
[----:B------:R-:W-:Y:S02]  /*2310*/  LEA.HI.X R5, R164, UR5, R177, 0x2, P3 ;  /* 0x00000005a4057c11 */ /* 0x000fe400098f14b1 */
[----:B------:R-:W-:Y:S01]  /*2320*/  ISETP.GT.AND P0, PT, R0, 0x1, PT ;  /* 0x000000010000780c */ /* 0x000fe20003f04270 */
[----:B------:R-:W-:-:S03]  /*2330*/  IMAD.WIDE.U32 R168, R2, R20, R168 ;  /* 0x0000001402a87225 */ /* 0x000fc600078e00a8 */
[----:B------:R-:W-:Y:S01]  /*2340*/  ISETP.GT.AND P3, PT, R3, RZ, P0 ;  /* 0x000000ff0300720c */ /* 0x000fe20000764270 */
[----:B0-----:R-:W-:Y:S01]  /*2350*/  IMAD.IADD R7, R165, 0x1, R169 ;  /* 0x00000001a5077824 */ /* 0x001fe200078e02a9 */
[----:B------:R-:W-:-:S04]  /*2360*/  LEA R6, P4, R168, R14, 0x2 ;  /* 0x0000000ea8067211 */ /* 0x000fc800078810ff */
[----:B------:R-:W-:Y:S02]  /*2370*/  LEA.HI.X R7, R168, R15, R7, 0x2, P4 ;  /* 0x0000000fa8077211 */ /* 0x000fe400020f1407 */
[----:B--2---:R-:W-:-:S05]  /*2380*/  LOP3.LUT R21, R19, 0xffffe000, RZ, 0xc0, !PT ;  /* 0xffffe00013157812 */ /* 0x004fca00078ec0ff */
[----:B------:R-:W-:-:S04]  /*2390*/  FMUL R21, R21, R152 ;  /* 0x0000009815157220 */ /* 0x000fc80000400000 */
[----:B------:R-:W-:-:S05]  /*23a0*/  FFMA R21, R24, R153, R21 ;  /* 0x0000009918157223 */ /* 0x000fca0000000015 */
[----:B------:R-:W-:-:S05]  /*23b0*/  F2FP.TF32.F32.PACK_B R21, R21 ;  /* 0x00000015ff15723e */ /* 0x000fca00024050ff */
[----:B------:R0:W-:Y:S01]  /*23c0*/  @P2 STG.E desc[UR36][R4.64], R21 ;  /* 0x0000001504002986 */ /* 0x0001e2000c101924 */
[----:B------:R-:W-:Y:S05]  /*23d0*/  @!P3 BRA `(.L_x_35) ;  /* 0x000000000004b947 */ /* 0x000fea0003800000 */
[----:B------:R1:W5:Y:S02]  /*23e0*/  LDG.E.LTC128B R19, desc[UR36][R6.64+0x4] ;  /* 0x0000042406137981 */ /* 0x000364000c1e1920 */
.L_x_35:
[----:B------:R-:W-:Y:S05]  /*23f0*/  BSYNC B1 ;  /* 0x0000000000017941 */ /* 0x000fea0003800000 */
.L_x_34:
[----:B0----5:R-:W-:Y:S01]  /*2400*/  LOP3.LUT R21, R19, 0xffffe000, RZ, 0xc0, !PT ;  /* 0xffffe00013157812 */ /* 0x021fe200078ec0ff */
[----:B------:R-:W-:Y:S01]  /*2410*/  IMAD.IADD R169, R163, 0x1, R171 ;  /* 0x00000001a3a97824 */ /* 0x000fe200078e02ab */
[----:B------:R-:W-:Y:S02]  /*2420*/  IADD3 R162, P2, R166, R170, RZ ;  /* 0x000000aaa6a27210 */ /* 0x000fe40007f5e0ff */
[----:B------:R-:W-:Y:S01]  /*2430*/  ISETP.GT.AND P1, PT, R3, 0x8, P1 ;  /* 0x000000080300780c */ /* 0x000fe20000f24270 */
[----:B------:R-:W-:Y:S02]  /*2440*/  FMUL R22, R21, R152 ;  /* 0x0000009815167220 */ /* 0x000fe40000400000 */
[----:B------:R-:W-:Y:S01]  /*2450*/  IMAD.X R166, R169, 0x1, R167, P2 ;  /* 0x00000001a9a67824 */ /* 0x000fe200010e06a7 */
[----:B------:R-:W-:Y:S01]  /*2460*/  LEA R24, P2, R162, R14, 0x2 ;  /* 0x0000000ea2187211 */ /* 0x000fe200078410ff */
[----:B------:R-:W-:-:S03]  /*2470*/  FFMA R163, R25, R153, R22 ;  /* 0x0000009919a37223 */ /* 0x000fc60000000016 */
[----:B------:R-:W-:Y:S02]  /*2480*/  LEA.HI.X R25, R162, R15, R166, 0x2, P2 ;  /* 0x0000000fa2197211 */ /* 0x000fe400010f14a6 */
[----:B------:R-:W-:-:S05]  /*2490*/  F2FP.TF32.F32.PACK_B R163, R163 ;  /* 0x000000a3ffa3723e */ /* 0x000fca00024050ff */
[----:B------:R0:W-:Y:S04]  /*24a0*/  @P3 STG.E desc[UR36][R4.64+0x4], R163 ;  /* 0x000004a304003986 */ /* 0x0001e8000c101924 */
[----:B------:R-:W2:Y:S01]  /*24b0*/  @P1 LDG.E.LTC128B R19, desc[UR36][R24.64] ;  /* 0x0000002418131981 */ /* 0x000ea2000c1e1920 */
[----:B------:R-:W-:Y:S01]  /*24c0*/  IADD3 R8, P2, P3, R8, R170, R12 ;  /* 0x000000aa08087210 */ /* 0x000fe20007b5e00c */
[----:B------:R-:W-:Y:S01]  /*24d0*/  BSSY B1, `(.L_x_36) ;  /* 0x0000011000017945 */ /* 0x000fe20003800000 */
[C---:B------:R-:W-:Y:S02]  /*24e0*/  SHF.L.U64.HI R11, R10.reuse, 0x5, R11 ;  /* 0x000000050a0b7819 */ /* 0x040fe4000001020b */
[----:B------:R-:W-:Y:S02]  /*24f0*/  IADD3.X R9, R9, R169, R13, P2, P3 ;  /* 0x000000a909097210 */ /* 0x000fe400017e640d */
[----:B------:R-:W-:-:S02]  /*2500*/  LEA R10, P2, R10, R4, 0x5 ;  /* 0x000000040a0a7211 */ /* 0x000fc400078428ff */
[----:B------:R-:W-:Y:S01]  /*2510*/  ISETP.GT.AND P0, PT, R3, 0x8, P0 ;  /* 0x000000080300780c */ /* 0x000fe20000704270 */
[----:B------:R-:W-:-:S04]  /*2520*/  IMAD.WIDE.U32 R20, R2, R20, R8 ;  /* 0x0000001402147225 */ /* 0x000fc800078e0008 */
[----:B------:R-:W-:Y:S01]  /*2530*/  IMAD.X R11, R11, 0x1, R5, P2 ;  /* 0x000000010b0b7824 */ /* 0x000fe200010e0605 */
[----:B------:R-:W-:Y:S01]  /*2540*/  LEA R8, P3, R20, R14, 0x2 ;  /* 0x0000000e14087211 */ /* 0x000fe200078610ff */
[----:B------:R-:W-:-:S05]  /*2550*/  IMAD.IADD R2, R165, 0x1, R21 ;  /* 0x00000001a5027824 */ /* 0x000fca00078e0215 */
        /* <DEDUP_REMOVED lines=8> */
.L_x_37:
[----:B------:R-:W-:Y:S05]  /*25e0*/  BSYNC B1 ;  /* 0x0000000000017941 */ /* 0x000fea0003800000 */
.L_x_36:
[----:B0----5:R-:W-:Y:S01]  /*25f0*/  LOP3.LUT R13, R19, 0xffffe000, RZ, 0xc0, !PT ;  /* 0xffffe000130d7812 */ /* 0x021fe200078ec0ff */
[----:B------:R-:W-:Y:S01]  /*2600*/  BSSY B1, `(.L_x_38) ;  /* 0x0000009000017945 */ /* 0x000fe20003800000 */
[----:B------:R-:W-:-:S03]  /*2610*/  ISETP.GT.AND P1, PT, R0, 0x8, PT ;  /* 0x000000080000780c */ /* 0x000fc60003f24270 */
[----:B------:R-:W-:Y:S01]  /*2620*/  FMUL R2, R13, R152 ;  /* 0x000000980d027220 */ /* 0x000fe20000400000 */
[----:B------:R-:W-:-:S03]  /*2630*/  ISETP.GT.AND P2, PT, R3, RZ, P1 ;  /* 0x000000ff0300720c */ /* 0x000fc60000f44270 */
[----:B------:R-:W-:-:S05]  /*2640*/  FFMA R27, R27, R153, R2 ;  /* 0x000000991b1b7223 */ /* 0x000fca0000000002 */
[----:B------:R-:W-:-:S05]  /*2650*/  F2FP.TF32.F32.PACK_B R27, R27 ;  /* 0x0000001bff1b723e */ /* 0x000fca00024050ff */
[----:B------:R0:W-:Y:S01]  /*2660*/  @P0 STG.E desc[UR36][R10.64+0x4], R27 ;  /* 0x0000041b0a000986 */ /* 0x0001e2000c101924 */
[----:B------:R-:W-:Y:S05]  /*2670*/  @!P2 BRA `(.L_x_39) ;  /* 0x000000000004a947 */ /* 0x000fea0003800000 */
[----:B------:R3:W5:Y:S02]  /*2680*/  LDG.E.LTC128B R19, desc[UR36][R6.64+0x20] ;  /* 0x0000202406137981 */ /* 0x000764000c1e1920 */
.L_x_39:
[----:B------:R-:W-:Y:S05]  /*2690*/  BSYNC B1 ;  /* 0x0000000000017941 */ /* 0x000fea0003800000 */
.L_x_38:
[----:B-----5:R-:W-:Y:S01]  /*26a0*/  LOP3.LUT R13, R19, 0xffffe000, RZ, 0xc0, !PT ;  /* 0xffffe000130d7812 */ /* 0x020fe200078ec0ff */
        /* <DEDUP_REMOVED lines=9> */
.L_x_41:
[----:B------:R-:W-:Y:S05]  /*2740*/  BSYNC B1 ;  /* 0x0000000000017941 */ /* 0x000fea0003800000 */
.L_x_40:
[----:B----45:R-:W-:Y:S01]  /*2750*/  LOP3.LUT R13, R19, 0xffffe000, RZ, 0xc0, !PT ;  /* 0xffffe000130d7812 */ /* 0x030fe200078ec0ff */
[----:B------:R-:W-:Y:S01]  /*2760*/  BSSY B1, `(.L_x_42) ;  /* 0x0000008000017945 */ /* 0x000fe20003800000 */
[----:B------:R-:W-:-:S03]  /*2770*/  ISETP.GT.AND P1, PT, R3, 0x8, P1 ;  /* 0x000000080300780c */ /* 0x000fc60000f24270 */
[----:B------:R-:W-:-:S04]  /*2780*/  FMUL R2, R13, R152 ;  /* 0x000000980d027220 */ /* 0x000fc80000400000 */
[----:B------:R-:W-:-:S05]  /*2790*/  FFMA R29, R29, R153, R2 ;  /* 0x000000991d1d7223 */ /* 0x000fca0000000002 */
[----:B------:R-:W-:-:S05]  /*27a0*/  F2FP.TF32.F32.PACK_B R29, R29 ;  /* 0x0000001dff1d723e */ /* 0x000fca00024050ff */
[----:B------:R4:W-:Y:S01]  /*27b0*/  @P3 STG.E desc[UR36][R4.64+0x24], R29 ;  /* 0x0000241d04003986 */ /* 0x0009e2000c101924 */
[----:B------:R-:W-:Y:S05]  /*27c0*/  @!P1 BRA `(.L_x_43) ;  /* 0x0000000000049947 */ /* 0x000fea0003800000 */
[----:B------:R0:W5:Y:S02]  /*27d0*/  LDG.E.LTC128B R19, desc[UR36][R8.64+0x20] ;  /* 0x0000202408137981 */ /* 0x000164000c1e1920 */
.L_x_43:
[----:B------:R-:W-:Y:S05]  /*27e0*/  BSYNC B1 ;  /* 0x0000000000017941 */ /* 0x000fea0003800000 */
.L_x_42:
[----:B-----5:R-:W-:Y:S01]  /*27f0*/  LOP3.LUT R13, R19, 0xffffe000, RZ, 0xc0, !PT ;  /* 0xffffe000130d7812 */ /* 0x020fe200078ec0ff */
        /* <DEDUP_REMOVED lines=8> */
.L_x_45:
[----:B------:R-:W-:Y:S05]  /*2880*/  BSYNC B1 ;  /* 0x0000000000017941 */ /* 0x000fea0003800000 */
.L_x_44:
        /* <DEDUP_REMOVED lines=10> */
.L_x_47:
[----:B------:R-:W-:Y:S05]  /*2930*/  BSYNC B1 ;  /* 0x0000000000017941 */ /* 0x000fea0003800000 */
.L_x_46:
        /* <DEDUP_REMOVED lines=10> */
.L_x_49:
[----:B------:R-:W-:Y:S05]  /*29e0*/  BSYNC B1 ;  /* 0x0000000000017941 */ /* 0x000fea0003800000 */
.L_x_48:
[----:B0----5:R-:W-:Y:S01]  /*29f0*/  LOP3.LUT R13, R19, 0xffffe000, RZ, 0xc0, !PT ;  /* 0xffffe000130d7812 */ /* 0x021fe200078ec0ff */
        /* <DEDUP_REMOVED lines=8> */
.L_x_51:
[----:B------:R-:W-:Y:S05]  /*2a80*/  BSYNC B1 ;  /* 0x0000000000017941 */ /* 0x000fea0003800000 */
.L_x_50:
        /* <DEDUP_REMOVED lines=9> */
.L_x_53:
[----:B------:R-:W-:Y:S05]  /*2b20*/  BSYNC B1 ;  /* 0x0000000000017941 */ /* 0x000fea0003800000 */
.L_x_52:
        /* <DEDUP_REMOVED lines=10> */
.L_x_55:
[----:B------:R-:W-:Y:S05]  /*2bd0*/  BSYNC B1 ;  /* 0x0000000000017941 */ /* 0x000fea0003800000 */
.L_x_54:
        /* <DEDUP_REMOVED lines=10> */
.L_x_57:
[----:B------:R-:W-:Y:S05]  /*2c80*/  BSYNC B1 ;  /* 0x0000000000017941 */ /* 0x000fea0003800000 */
.L_x_56:
        /* <DEDUP_REMOVED lines=9> */
.L_x_59:
[----:B------:R-:W-:Y:S05]  /*2d20*/  BSYNC B1 ;  /* 0x0000000000017941 */ /* 0x000fea0003800000 */
.L_x_58:
        /* <DEDUP_REMOVED lines=9> */
.L_x_61:
[----:B------:R-:W-:Y:S05]  /*2dc0*/  BSYNC B1 ;  /* 0x0000000000017941 */ /* 0x000fea0003800000 */
.L_x_60:
        /* <DEDUP_REMOVED lines=10> */
.L_x_63:
[----:B------:R-:W-:Y:S05]  /*2e70*/  BSYNC B1 ;  /* 0x0000000000017941 */ /* 0x000fea0003800000 */
.L_x_62:
        /* <DEDUP_REMOVED lines=10> */
.L_x_65:
[----:B------:R-:W-:Y:S05]  /*2f20*/  BSYNC B1 ;  /* 0x0000000000017941 */ /* 0x000fea0003800000 */
.L_x_64:
        /* <DEDUP_REMOVED lines=9> */
.L_x_67:
[----:B------:R-:W-:Y:S05]  /*2fc0*/  BSYNC B1 ;  /* 0x0000000000017941 */ /* 0x000fea0003800000 */
.L_x_66:
        /* <DEDUP_REMOVED lines=9> */
.L_x_69:
[----:B------:R-:W-:Y:S05]  /*3060*/  BSYNC B1 ;  /* 0x0000000000017941 */ /* 0x000fea0003800000 */
.L_x_68:
        /* <DEDUP_REMOVED lines=10> */
.L_x_71:
[----:B------:R-:W-:Y:S05]  /*3110*/  BSYNC B1 ;  /* 0x0000000000017941 */ /* 0x000fea0003800000 */
.L_x_70:
        /* <DEDUP_REMOVED lines=10> */
.L_x_73:
[----:B------:R-:W-:Y:S05]  /*31c0*/  BSYNC B1 ;  /* 0x0000000000017941 */ /* 0x000fea0003800000 */
.L_x_72:
        /* <DEDUP_REMOVED lines=9> */
.L_x_75:
[----:B------:R-:W-:Y:S05]  /*3260*/  BSYNC B1 ;  /* 0x0000000000017941 */ /* 0x000fea0003800000 */
.L_x_74:
        /* <DEDUP_REMOVED lines=9> */
.L_x_77:
[----:B------:R-:W-:Y:S05]  /*3300*/  BSYNC B1 ;  /* 0x0000000000017941 */ /* 0x000fea0003800000 */
.L_x_76:
        /* <DEDUP_REMOVED lines=10> */
.L_x_79:
[----:B------:R-:W-:Y:S05]  /*33b0*/  BSYNC B1 ;  /* 0x0000000000017941 */ /* 0x000fea0003800000 */
.L_x_78:
        /* <DEDUP_REMOVED lines=10> */
.L_x_81:
[----:B------:R-:W-:Y:S05]  /*3460*/  BSYNC B1 ;  /* 0x0000000000017941 */ /* 0x000fea0003800000 */
.L_x_80:
        /* <DEDUP_REMOVED lines=9> */
.L_x_83:
[----:B------:R-:W-:Y:S05]  /*3500*/  BSYNC B1 ;  /* 0x0000000000017941 */ /* 0x000fea0003800000 */
.L_x_82:
        /* <DEDUP_REMOVED lines=9> */
.L_x_85:
[----:B------:R-:W-:Y:S05]  /*35a0*/  BSYNC B1 ;  /* 0x0000000000017941 */ /* 0x000fea0003800000 */
.L_x_84:
        /* <DEDUP_REMOVED lines=10> */
.L_x_87:
[----:B------:R-:W-:Y:S05]  /*3650*/  BSYNC B1 ;  /* 0x0000000000017941 */ /* 0x000fea0003800000 */
.L_x_86:
        /* <DEDUP_REMOVED lines=10> */
.L_x_89:
[----:B------:R-:W-:Y:S05]  /*3700*/  BSYNC B1 ;  /* 0x0000000000017941 */ /* 0x000fea0003800000 */
.L_x_88:
        /* <DEDUP_REMOVED lines=9> */
.L_x_91:
[----:B------:R-:W-:Y:S05]  /*37a0*/  BSYNC B1 ;  /* 0x0000000000017941 */ /* 0x000fea0003800000 */
.L_x_90:
        /* <DEDUP_REMOVED lines=9> */
.L_x_93:
[----:B------:R-:W-:Y:S05]  /*3840*/  BSYNC B1 ;  /* 0x0000000000017941 */ /* 0x000fea0003800000 */
.L_x_92:
        /* <DEDUP_REMOVED lines=10> */
.L_x_95:
[----:B------:R-:W-:Y:S05]  /*38f0*/  BSYNC B1 ;  /* 0x0000000000017941 */ /* 0x000fea0003800000 */
.L_x_94:
        /* <DEDUP_REMOVED lines=10> */
.L_x_97:
[----:B------:R-:W-:Y:S05]  /*39a0*/  BSYNC B1 ;  /* 0x0000000000017941 */ /* 0x000fea0003800000 */
.L_x_96:
        /* <DEDUP_REMOVED lines=9> */
.L_x_99:
[----:B------:R-:W-:Y:S05]  /*3a40*/  BSYNC B1 ;  /* 0x0000000000017941 */ /* 0x000fea0003800000 */
.L_x_98:
        /* <DEDUP_REMOVED lines=9> */
.L_x_101:
[----:B------:R-:W-:Y:S05]  /*3ae0*/  BSYNC B1 ;  /* 0x0000000000017941 */ /* 0x000fea0003800000 */
.L_x_100:
        /* <DEDUP_REMOVED lines=10> */
.L_x_103:
[----:B------:R-:W-:Y:S05]  /*3b90*/  BSYNC B1 ;  /* 0x0000000000017941 */ /* 0x000fea0003800000 */
.L_x_102:
        /* <DEDUP_REMOVED lines=10> */
.L_x_105:
[----:B------:R-:W-:Y:S05]  /*3c40*/  BSYNC B1 ;  /* 0x0000000000017941 */ /* 0x000fea0003800000 */
.L_x_104:
        /* <DEDUP_REMOVED lines=9> */
.L_x_107:
[----:B------:R-:W-:Y:S05]  /*3ce0*/  BSYNC B1 ;  /* 0x0000000000017941 */ /* 0x000fea0003800000 */
.L_x_106:
        /* <DEDUP_REMOVED lines=9> */
.L_x_109:
[----:B------:R-:W-:Y:S05]  /*3d80*/  BSYNC B1 ;  /* 0x0000000000017941 */ /* 0x000fea0003800000 */
.L_x_108:
        /* <DEDUP_REMOVED lines=10> */
.L_x_111:
[----:B------:R-:W-:Y:S05]  /*3e30*/  BSYNC B1 ;  /* 0x0000000000017941 */ /* 0x000fea0003800000 */
.L_x_110:
        /* <DEDUP_REMOVED lines=10> */
.L_x_113:
[----:B------:R-:W-:Y:S05]  /*3ee0*/  BSYNC B1 ;  /* 0x0000000000017941 */ /* 0x000fea0003800000 */
.L_x_112:
        /* <DEDUP_REMOVED lines=9> */
.L_x_115:
[----:B------:R-:W-:Y:S05]  /*3f80*/  BSYNC B1 ;  /* 0x0000000000017941 */ /* 0x000fea0003800000 */
.L_x_114:
        /* <DEDUP_REMOVED lines=9> */
.L_x_117:
[----:B------:R-:W-:Y:S05]  /*4020*/  BSYNC B1 ;  /* 0x0000000000017941 */ /* 0x000fea0003800000 */
.L_x_116:
        /* <DEDUP_REMOVED lines=10> */
.L_x_119:
[----:B------:R-:W-:Y:S05]  /*40d0*/  BSYNC B1 ;  /* 0x0000000000017941 */ /* 0x000fea0003800000 */
.L_x_118:
        /* <DEDUP_REMOVED lines=10> */
.L_x_121:
[----:B------:R-:W-:Y:S05]  /*4180*/  BSYNC B1 ;  /* 0x0000000000017941 */ /* 0x000fea0003800000 */
.L_x_120:
        /* <DEDUP_REMOVED lines=9> */
.L_x_123:
[----:B------:R-:W-:Y:S05]  /*4220*/  BSYNC B1 ;  /* 0x0000000000017941 */ /* 0x000fea0003800000 */
.L_x_122:
        /* <DEDUP_REMOVED lines=9> */
.L_x_125:
[----:B------:R-:W-:Y:S05]  /*42c0*/  BSYNC B1 ;  /* 0x0000000000017941 */ /* 0x000fea0003800000 */
.L_x_124:
        /* <DEDUP_REMOVED lines=10> */
.L_x_127:
[----:B------:R-:W-:Y:S05]  /*4370*/  BSYNC B1 ;  /* 0x0000000000017941 */ /* 0x000fea0003800000 */
.L_x_126:
        /* <DEDUP_REMOVED lines=10> */
.L_x_129:
[----:B------:R-:W-:Y:S05]  /*4420*/  BSYNC B1 ;  /* 0x0000000000017941 */ /* 0x000fea0003800000 */
.L_x_128:
        /* <DEDUP_REMOVED lines=9> */
.L_x_131:
[----:B------:R-:W-:Y:S05]  /*44c0*/  BSYNC B1 ;  /* 0x0000000000017941 */ /* 0x000fea0003800000 */
.L_x_130:
        /* <DEDUP_REMOVED lines=9> */
.L_x_133:
[----:B------:R-:W-:Y:S05]  /*4560*/  BSYNC B1 ;  /* 0x0000000000017941 */ /* 0x000fea0003800000 */
.L_x_132:
        /* <DEDUP_REMOVED lines=10> */
.L_x_135:
[----:B------:R-:W-:Y:S05]  /*4610*/  BSYNC B1 ;  /* 0x0000000000017941 */ /* 0x000fea0003800000 */
.L_x_134:
        /* <DEDUP_REMOVED lines=10> */
.L_x_137:
[----:B------:R-:W-:Y:S05]  /*46c0*/  BSYNC B1 ;  /* 0x0000000000017941 */ /* 0x000fea0003800000 */
.L_x_136:
        /* <DEDUP_REMOVED lines=9> */
.L_x_139:
[----:B------:R-:W-:Y:S05]  /*4760*/  BSYNC B1 ;  /* 0x0000000000017941 */ /* 0x000fea0003800000 */
.L_x_138:
        /* <DEDUP_REMOVED lines=9> */
.L_x_141:
[----:B------:R-:W-:Y:S05]  /*4800*/  BSYNC B1 ;  /* 0x0000000000017941 */ /* 0x000fea0003800000 */
.L_x_140:
        /* <DEDUP_REMOVED lines=10> */
.L_x_143:
[----:B------:R-:W-:Y:S05]  /*48b0*/  BSYNC B1 ;  /* 0x0000000000017941 */ /* 0x000fea0003800000 */
.L_x_142:
        /* <DEDUP_REMOVED lines=10> */
.L_x_145:
[----:B------:R-:W-:Y:S05]  /*4960*/  BSYNC B1 ;  /* 0x0000000000017941 */ /* 0x000fea0003800000 */
.L_x_144:
        /* <DEDUP_REMOVED lines=9> */
.L_x_147:
[----:B------:R-:W-:Y:S05]  /*4a00*/  BSYNC B1 ;  /* 0x0000000000017941 */ /* 0x000fea0003800000 */
.L_x_146:
        /* <DEDUP_REMOVED lines=9> */
.L_x_149:
[----:B------:R-:W-:Y:S05]  /*4aa0*/  BSYNC B1 ;  /* 0x0000000000017941 */ /* 0x000fea0003800000 */
.L_x_148:
        /* <DEDUP_REMOVED lines=10> */
.L_x_151:
[----:B------:R-:W-:Y:S05]  /*4b50*/  BSYNC B1 ;  /* 0x0000000000017941 */ /* 0x000fea0003800000 */
.L_x_150:
        /* <DEDUP_REMOVED lines=10> */
.L_x_153:
[----:B------:R-:W-:Y:S05]  /*4c00*/  BSYNC B1 ;  /* 0x0000000000017941 */ /* 0x000fea0003800000 */
.L_x_152:
        /* <DEDUP_REMOVED lines=9> */
.L_x_155:
[----:B------:R-:W-:Y:S05]  /*4ca0*/  BSYNC B1 ;  /* 0x0000000000017941 */ /* 0x000fea0003800000 */
.L_x_154:
        /* <DEDUP_REMOVED lines=9> */
.L_x_157:
[----:B------:R-:W-:Y:S05]  /*4d40*/  BSYNC B1 ;  /* 0x0000000000017941 */ /* 0x000fea0003800000 */
.L_x_156:
        /* <DEDUP_REMOVED lines=10> */
.L_x_159:
[----:B------:R-:W-:Y:S05]  /*4df0*/  BSYNC B1 ;  /* 0x0000000000017941 */ /* 0x000fea0003800000 */
.L_x_158:
        /* <DEDUP_REMOVED lines=10> */
.L_x_161:
[----:B------:R-:W-:Y:S05]  /*4ea0*/  BSYNC B1 ;  /* 0x0000000000017941 */ /* 0x000fea0003800000 */
.L_x_160:
        /* <DEDUP_REMOVED lines=9> */
.L_x_163:
[----:B------:R-:W-:Y:S05]  /*4f40*/  BSYNC B1 ;  /* 0x0000000000017941 */ /* 0x000fea0003800000 */
.L_x_162:
        /* <DEDUP_REMOVED lines=9> */
.L_x_165:
[----:B------:R-:W-:Y:S05]  /*4fe0*/  BSYNC B1 ;  /* 0x0000000000017941 */ /* 0x000fea0003800000 */
.L_x_164:
        /* <DEDUP_REMOVED lines=10> */
.L_x_167:
[----:B------:R-:W-:Y:S05]  /*5090*/  BSYNC B1 ;  /* 0x0000000000017941 */ /* 0x000fea0003800000 */
.L_x_166:
        /* <DEDUP_REMOVED lines=10> */
.L_x_169:
[----:B------:R-:W-:Y:S05]  /*5140*/  BSYNC B1 ;  /* 0x0000000000017941 */ /* 0x000fea0003800000 */
.L_x_168:
        /* <DEDUP_REMOVED lines=9> */
.L_x_171:
[----:B------:R-:W-:Y:S05]  /*51e0*/  BSYNC B1 ;  /* 0x0000000000017941 */ /* 0x000fea0003800000 */
.L_x_170:
        /* <DEDUP_REMOVED lines=9> */
.L_x_173:
[----:B------:R-:W-:Y:S05]  /*5280*/  BSYNC B1 ;  /* 0x0000000000017941 */ /* 0x000fea0003800000 */
.L_x_172:
        /* <DEDUP_REMOVED lines=10> */
.L_x_175:
[----:B------:R-:W-:Y:S05]  /*5330*/  BSYNC B1 ;  /* 0x0000000000017941 */ /* 0x000fea0003800000 */
.L_x_174:
        /* <DEDUP_REMOVED lines=10> */
.L_x_177:
[----:B------:R-:W-:Y:S05]  /*53e0*/  BSYNC B1 ;  /* 0x0000000000017941 */ /* 0x000fea0003800000 */
.L_x_176:
        /* <DEDUP_REMOVED lines=9> */
.L_x_179:
[----:B------:R-:W-:Y:S05]  /*5480*/  BSYNC B1 ;  /* 0x0000000000017941 */ /* 0x000fea0003800000 */
.L_x_178:
        /* <DEDUP_REMOVED lines=9> */
.L_x_181:
[----:B------:R-:W-:Y:S05]  /*5520*/  BSYNC B1 ;  /* 0x0000000000017941 */ /* 0x000fea0003800000 */
.L_x_180:
        /* <DEDUP_REMOVED lines=10> */
.L_x_183:
[----:B------:R-:W-:Y:S05]  /*55d0*/  BSYNC B1 ;  /* 0x0000000000017941 */ /* 0x000fea0003800000 */
.L_x_182:
        /* <DEDUP_REMOVED lines=10> */
.L_x_185:
[----:B------:R-:W-:Y:S05]  /*5680*/  BSYNC B1 ;  /* 0x0000000000017941 */ /* 0x000fea0003800000 */
.L_x_184:
        /* <DEDUP_REMOVED lines=9> */
.L_x_187:
[----:B------:R-:W-:Y:S05]  /*5720*/  BSYNC B1 ;  /* 0x0000000000017941 */ /* 0x000fea0003800000 */
.L_x_186:
        /* <DEDUP_REMOVED lines=9> */
.L_x_189:
[----:B------:R-:W-:Y:S05]  /*57c0*/  BSYNC B1 ;  /* 0x0000000000017941 */ /* 0x000fea0003800000 */
.L_x_188:
        /* <DEDUP_REMOVED lines=10> */
.L_x_191:
[----:B------:R-:W-:Y:S05]  /*5870*/  BSYNC B1 ;  /* 0x0000000000017941 */ /* 0x000fea0003800000 */
.L_x_190:
        /* <DEDUP_REMOVED lines=10> */
.L_x_193:
[----:B------:R-:W-:Y:S05]  /*5920*/  BSYNC B1 ;  /* 0x0000000000017941 */ /* 0x000fea0003800000 */
.L_x_192:
        /* <DEDUP_REMOVED lines=9> */
.L_x_195:
[----:B------:R-:W-:Y:S05]  /*59c0*/  BSYNC B1 ;  /* 0x0000000000017941 */ /* 0x000fea0003800000 */
.L_x_194:
        /* <DEDUP_REMOVED lines=9> */
.L_x_197:
[----:B------:R-:W-:Y:S05]  /*5a60*/  BSYNC B1 ;  /* 0x0000000000017941 */ /* 0x000fea0003800000 */
.L_x_196:
        /* <DEDUP_REMOVED lines=10> */
.L_x_199:
[----:B------:R-:W-:Y:S05]  /*5b10*/  BSYNC B1 ;  /* 0x0000000000017941 */ /* 0x000fea0003800000 */
.L_x_198:
        /* <DEDUP_REMOVED lines=10> */
.L_x_201:
[----:B------:R-:W-:Y:S05]  /*5bc0*/  BSYNC B1 ;  /* 0x0000000000017941 */ /* 0x000fea0003800000 */
.L_x_200:
        /* <DEDUP_REMOVED lines=9> */
.L_x_203:
[----:B------:R-:W-:Y:S05]  /*5c60*/  BSYNC B1 ;  /* 0x0000000000017941 */ /* 0x000fea0003800000 */
.L_x_202:
        /* <DEDUP_REMOVED lines=9> */
.L_x_205:
[----:B------:R-:W-:Y:S05]  /*5d00*/  BSYNC B1 ;  /* 0x0000000000017941 */ /* 0x000fea0003800000 */
.L_x_204:
        /* <DEDUP_REMOVED lines=10> */
.L_x_207:
[----:B------:R-:W-:Y:S05]  /*5db0*/  BSYNC B1 ;  /* 0x0000000000017941 */ /* 0x000fea0003800000 */
.L_x_206:
        /* <DEDUP_REMOVED lines=10> */
.L_x_209:
[----:B------:R-:W-:Y:S05]  /*5e60*/  BSYNC B1 ;  /* 0x0000000000017941 */ /* 0x000fea0003800000 */
.L_x_208:
        /* <DEDUP_REMOVED lines=9> */
.L_x_211:
[----:B------:R-:W-:Y:S05]  /*5f00*/  BSYNC B1 ;  /* 0x0000000000017941 */ /* 0x000fea0003800000 */
.L_x_210:
        /* <DEDUP_REMOVED lines=9> */
.L_x_213:
[----:B------:R-:W-:Y:S05]  /*5fa0*/  BSYNC B1 ;  /* 0x0000000000017941 */ /* 0x000fea0003800000 */
.L_x_212:
        /* <DEDUP_REMOVED lines=10> */
.L_x_215:
[----:B------:R-:W-:Y:S05]  /*6050*/  BSYNC B1 ;  /* 0x0000000000017941 */ /* 0x000fea0003800000 */
.L_x_214:
        /* <DEDUP_REMOVED lines=10> */
.L_x_217:
[----:B------:R-:W-:Y:S05]  /*6100*/  BSYNC B1 ;  /* 0x0000000000017941 */ /* 0x000fea0003800000 */
.L_x_216:
        /* <DEDUP_REMOVED lines=9> */
.L_x_219:
[----:B------:R-:W-:Y:S05]  /*61a0*/  BSYNC B1 ;  /* 0x0000000000017941 */ /* 0x000fea0003800000 */
.L_x_218:
        /* <DEDUP_REMOVED lines=9> */
.L_x_221:
[----:B------:R-:W-:Y:S05]  /*6240*/  BSYNC B1 ;  /* 0x0000000000017941 */ /* 0x000fea0003800000 */
.L_x_220:
        /* <DEDUP_REMOVED lines=10> */
.L_x_223:
[----:B------:R-:W-:Y:S05]  /*62f0*/  BSYNC B1 ;  /* 0x0000000000017941 */ /* 0x000fea0003800000 */
.L_x_222:
        /* <DEDUP_REMOVED lines=10> */
.L_x_225:
[----:B------:R-:W-:Y:S05]  /*63a0*/  BSYNC B1 ;  /* 0x0000000000017941 */ /* 0x000fea0003800000 */
.L_x_224:
        /* <DEDUP_REMOVED lines=9> */
.L_x_227:
[----:B------:R-:W-:Y:S05]  /*6440*/  BSYNC B1 ;  /* 0x0000000000017941 */ /* 0x000fea0003800000 */
.L_x_226:
        /* <DEDUP_REMOVED lines=9> */
.L_x_229:
[----:B------:R-:W-:Y:S05]  /*64e0*/  BSYNC B1 ;  /* 0x0000000000017941 */ /* 0x000fea0003800000 */
.L_x_228:
        /* <DEDUP_REMOVED lines=10> */
.L_x_231:
[----:B------:R-:W-:Y:S05]  /*6590*/  BSYNC B1 ;  /* 0x0000000000017941 */ /* 0x000fea0003800000 */
.L_x_230:
        /* <DEDUP_REMOVED lines=10> */
.L_x_233:
[----:B------:R-:W-:Y:S05]  /*6640*/  BSYNC B1 ;  /* 0x0000000000017941 */ /* 0x000fea0003800000 */
.L_x_232:
        /* <DEDUP_REMOVED lines=9> */
.L_x_235:
[----:B------:R-:W-:Y:S05]  /*66e0*/  BSYNC B1 ;  /* 0x0000000000017941 */ /* 0x000fea0003800000 */
.L_x_234:
        /* <DEDUP_REMOVED lines=9> */
.L_x_237:
[----:B------:R-:W-:Y:S05]  /*6780*/  BSYNC B1 ;  /* 0x0000000000017941 */ /* 0x000fea0003800000 */
.L_x_236:
        /* <DEDUP_REMOVED lines=10> */
.L_x_239:
[----:B------:R-:W-:Y:S05]  /*6830*/  BSYNC B1 ;  /* 0x0000000000017941 */ /* 0x000fea0003800000 */
.L_x_238:
        /* <DEDUP_REMOVED lines=10> */
.L_x_241:
[----:B------:R-:W-:Y:S05]  /*68e0*/  BSYNC B1 ;  /* 0x0000000000017941 */ /* 0x000fea0003800000 */
.L_x_240:
        /* <DEDUP_REMOVED lines=9> */
.L_x_243:
[----:B------:R-:W-:Y:S05]  /*6980*/  BSYNC B1 ;  /* 0x0000000000017941 */ /* 0x000fea0003800000 */
.L_x_242:
        /* <DEDUP_REMOVED lines=9> */
.L_x_245:
[----:B------:R-:W-:Y:S05]  /*6a20*/  BSYNC B1 ;  /* 0x0000000000017941 */ /* 0x000fea0003800000 */
.L_x_244:
        /* <DEDUP_REMOVED lines=10> */
.L_x_247:
[----:B------:R-:W-:Y:S05]  /*6ad0*/  BSYNC B1 ;  /* 0x0000000000017941 */ /* 0x000fea0003800000 */
.L_x_246:
        /* <DEDUP_REMOVED lines=10> */
.L_x_249:
[----:B------:R-:W-:Y:S05]  /*6b80*/  BSYNC B1 ;  /* 0x0000000000017941 */ /* 0x000fea0003800000 */
.L_x_248:
        /* <DEDUP_REMOVED lines=9> */
.L_x_251:
[----:B------:R-:W-:Y:S05]  /*6c20*/  BSYNC B1 ;  /* 0x0000000000017941 */ /* 0x000fea0003800000 */
.L_x_250:
        /* <DEDUP_REMOVED lines=9> */
.L_x_253:
[----:B------:R-:W-:Y:S05]  /*6cc0*/  BSYNC B1 ;  /* 0x0000000000017941 */ /* 0x000fea0003800000 */
.L_x_252:
        /* <DEDUP_REMOVED lines=10> */
.L_x_255:
[----:B------:R-:W-:Y:S05]  /*6d70*/  BSYNC B1 ;  /* 0x0000000000017941 */ /* 0x000fea0003800000 */
.L_x_254:
        /* <DEDUP_REMOVED lines=10> */
.L_x_257:
[----:B------:R-:W-:Y:S05]  /*6e20*/  BSYNC B1 ;  /* 0x0000000000017941 */ /* 0x000fea0003800000 */
.L_x_256:
        /* <DEDUP_REMOVED lines=9> */
.L_x_259:
[----:B------:R-:W-:Y:S05]  /*6ec0*/  BSYNC B1 ;  /* 0x0000000000017941 */ /* 0x000fea0003800000 */
.L_x_258:
        /* <DEDUP_REMOVED lines=9> */
.L_x_261:
[----:B------:R-:W-:Y:S05]  /*6f60*/  BSYNC B1 ;  /* 0x0000000000017941 */ /* 0x000fea0003800000 */
.L_x_260:
        /* <DEDUP_REMOVED lines=10> */
.L_x_263:
[----:B------:R-:W-:Y:S05]  /*7010*/  BSYNC B1 ;  /* 0x0000000000017941 */ /* 0x000fea0003800000 */
.L_x_262:
        /* <DEDUP_REMOVED lines=10> */
.L_x_265:
[----:B------:R-:W-:Y:S05]  /*70c0*/  BSYNC B1 ;  /* 0x0000000000017941 */ /* 0x000fea0003800000 */
.L_x_264:
        /* <DEDUP_REMOVED lines=9> */
.L_x_267:
[----:B------:R-:W-:Y:S05]  /*7160*/  BSYNC B1 ;  /* 0x0000000000017941 */ /* 0x000fea0003800000 */
.L_x_266:
        /* <DEDUP_REMOVED lines=9> */
.L_x_269:
[----:B------:R-:W-:Y:S05]  /*7200*/  BSYNC B1 ;  /* 0x0000000000017941 */ /* 0x000fea0003800000 */
.L_x_268:
        /* <DEDUP_REMOVED lines=10> */
.L_x_271:
[----:B------:R-:W-:Y:S05]  /*72b0*/  BSYNC B1 ;  /* 0x0000000000017941 */ /* 0x000fea0003800000 */
.L_x_270:
        /* <DEDUP_REMOVED lines=10> */
.L_x_273:
[----:B------:R-:W-:Y:S05]  /*7360*/  BSYNC B1 ;  /* 0x0000000000017941 */ /* 0x000fea0003800000 */
.L_x_272:
        /* <DEDUP_REMOVED lines=9> */
.L_x_275:
[----:B------:R-:W-:Y:S05]  /*7400*/  BSYNC B1 ;  /* 0x0000000000017941 */ /* 0x000fea0003800000 */
.L_x_274:
        /* <DEDUP_REMOVED lines=9> */
.L_x_277:
[----:B------:R-:W-:Y:S05]  /*74a0*/  BSYNC B1 ;  /* 0x0000000000017941 */ /* 0x000fea0003800000 */
.L_x_276:
        /* <DEDUP_REMOVED lines=10> */
.L_x_279:
[----:B------:R-:W-:Y:S05]  /*7550*/  BSYNC B1 ;  /* 0x0000000000017941 */ /* 0x000fea0003800000 */
.L_x_278:
        /* <DEDUP_REMOVED lines=10> */
.L_x_281:
[----:B------:R-:W-:Y:S05]  /*7600*/  BSYNC B1 ;  /* 0x0000000000017941 */ /* 0x000fea0003800000 */
.L_x_280:
[----:B01-3-5:R-:W-:Y:S01]  /*7610*/  LOP3.LUT R7, R19, 0xffffe000, RZ, 0xc0, !PT ;  /* 0xffffe00013077812 */ /* 0x02bfe200078ec0ff */
        /* <DEDUP_REMOVED lines=8> */
.L_x_283:
[----:B------:R-:W-:Y:S05]  /*76a0*/  BSYNC B1 ;  /* 0x0000000000017941 */ /* 0x000fea0003800000 */
.L_x_282:
[----:B0---45:R-:W-:Y:S01]  /*76b0*/  LOP3.LUT R5, R19, 0xffffe000, RZ, 0xc0, !PT ;  /* 0xffffe00013057812 */ /* 0x031fe200078ec0ff */
[----:B------:R-:W-:Y:S01]  /*76c0*/  @P1 IMAD.MOV.U32 R4, RZ, RZ, R10 ;  /* 0x000000ffff041224 */ /* 0x000fe200078e000a */
[----:B------:R-:W-:Y:S01]  /*76d0*/  ISETP.GT.AND P0, PT, R3, 0x8, P0 ;  /* 0x000000080300780c */ /* 0x000fe20000704270 */
[----:B------:R-:W-:Y:S02]  /*76e0*/  BSSY B1, `(.L_x_284) ;  /* 0x0000008000017945 */ /* 0x000fe40003800000 */
[----:B------:R-:W-:-:S04]  /*76f0*/  FMUL R5, R5, R152 ;  /* 0x0000009805057220 */ /* 0x000fc80000400000 */
[----:B------:R-:W-:Y:S01]  /*7700*/  FFMA R7, R150, R153, R5 ;  /* 0x0000009996077223 */ /* 0x000fe20000000005 */
[----:B------:R-:W-:-:S04]  /*7710*/  @P1 IMAD.MOV.U32 R5, RZ, RZ, R11 ;  /* 0x000000ffff051224 */ /* 0x000fc800078e000b */
[----:B------:R-:W-:-:S05]  /*7720*/  F2FP.TF32.F32.PACK_B R7, R7 ;  /* 0x00000007ff07723e */ /* 0x000fca00024050ff */
[----:B------:R0:W-:Y:S01]  /*7730*/  @P1 STG.E desc[UR36][R4.64+0x3e0], R7 ;  /* 0x0003e00704001986 */ /* 0x0001e2000c101924 */
[----:B------:R-:W-:Y:S05]  /*7740*/  @!P0 BRA `(.L_x_285) ;  /* 0x0000000000048947 */ /* 0x000fea0003800000 */
[----:B------:R3:W5:Y:S02]  /*7750*/  LDG.E.LTC128B R19, desc[UR36][R8.64+0x3e4] ;  /* 0x0003e42408137981 */ /* 0x000764000c1e1920 */
.L_x_285:
[----:B------:R-:W-:Y:S05]  /*7760*/  BSYNC B1 ;  /* 0x0000000000017941 */ /* 0x000fea0003800000 */
.L_x_284:
[----:B------:R-:W-:Y:S05]  /*7770*/  @!P0 BRA `(.L_x_286) ;  /* 0x0000002400488947 */ /* 0x000fea0003800000 */
[----:B-----5:R-:W-:-:S05]  /*7780*/  LOP3.LUT R19, R19, 0xffffe000, RZ, 0xc0, !PT ;  /* 0xffffe00013137812 */ /* 0x020fca00078ec0ff */
[----:B------:R-:W-:-:S04]  /*7790*/  FMUL R0, R19, R152 ;  /* 0x0000009813007220 */ /* 0x000fc80000400000 */
[----:B------:R-:W-:-:S05]  /*77a0*/  FFMA R151, R151, R153, R0 ;  /* 0x0000009997977223 */ /* 0x000fca0000000000 */
[----:B------:R-:W-:-:S05]  /*77b0*/  F2FP.TF32.F32.PACK_B R151, R151 ;  /* 0x00000097ff97723e */ /* 0x000fca00024050ff */
[----:B------:R4:W-:Y:S01]  /*77c0*/  STG.E desc[UR36][R10.64+0x3e4], R151 ;  /* 0x0003e4970a007986 */ /* 0x0009e2000c101924 */
[----:B------:R-:W-:Y:S05]  /*77d0*/  BRA `(.L_x_286) ;  /* 0x0000002400307947 */ /* 0x000fea0003800000 */
.L_x_33:
[----:B------:R-:W-:Y:S01]  /*77e0*/  ISETP.GT.AND P3, PT, R0, 0x1, PT ;  /* 0x000000010000780c */ /* 0x000fe20003f64270 */
[----:B------:R-:W-:Y:S01]  /*77f0*/  ULDC.64 UR4, c[0x0][0x5c0] ;  /* 0x0001700000047ab9 */ /* 0x000fe20000000a00 */
[-C--:B------:R-:W-:Y:S01]  /*7800*/  FMUL R9, R24, R153.reuse ;  /* 0x0000009918097220 */ /* 0x080fe20000400000 */
[C---:B------:R-:W-:Y:S01]  /*7810*/  LEA R4, P4, R164.reuse, UR4, 0x2 ;  /* 0x00000004a4047c11 */ /* 0x040fe2000f8810ff */
[-C--:B------:R-:W-:Y:S01]  /*7820*/  FMUL R25, R25, R153.reuse ;  /* 0x0000009919197220 */ /* 0x080fe20000400000 */
[----:B------:R-:W-:Y:S01]  /*7830*/  ISETP.GT.AND P0, PT, R3, RZ, P3 ;  /* 0x000000ff0300720c */ /* 0x000fe20001f04270 */
[-C--:B------:R-:W-:Y:S01]  /*7840*/  FMUL R27, R27, R153.reuse ;  /* 0x000000991b1b7220 */ /* 0x080fe20000400000 */
[----:B------:R-:W-:Y:S01]  /*7850*/  LEA.HI.X R5, R164, UR5, R177, 0x2, P4 ;  /* 0x00000005a4057c11 */ /* 0x000fe2000a0f14b1 */
[----:B------:R-:W-:Y:S01]  /*7860*/  FMUL R29, R29, R153 ;  /* 0x000000991d1d7220 */ /* 0x000fe20000400000 */
[----:B------:R-:W-:Y:S01]  /*7870*/  F2FP.TF32.F32.PACK_B R9, R9 ;  /* 0x00000009ff09723e */ /* 0x000fe200024050ff */
[----:B------:R-:W-:Y:S01]  /*7880*/  FMUL R31, R31, R153 ;  /* 0x000000991f1f7220 */ /* 0x000fe20000400000 */
[----:B------:R-:W-:Y:S01]  /*7890*/  F2FP.TF32.F32.PACK_B R25, R25 ;  /* 0x00000019ff19723e */ /* 0x000fe200024050ff */
[-C--:B------:R-:W-:Y:S01]  /*78a0*/  FMUL R13, R32, R153.reuse ;  /* 0x00000099200d7220 */ /* 0x080fe20000400000 */
[C---:B------:R-:W-:Y:S01]  /*78b0*/  SHF.L.U64.HI R7, R10.reuse, 0x5, R11 ;  /* 0x000000050a077819 */ /* 0x040fe2000001020b */
[----:B------:R0:W-:Y:S01]  /*78c0*/  @P2 STG.E desc[UR36][R4.64], R9 ;  /* 0x0000000904002986 */ /* 0x0001e2000c101924 */
[----:B------:R-:W-:Y:S01]  /*78d0*/  LEA R6, P4, R10, R4, 0x5 ;  /* 0x000000040a067211 */ /* 0x000fe200078828ff */
[-C--:B------:R-:W-:Y:S01]  /*78e0*/  FMUL R11, R26, R153.reuse ;  /* 0x000000991a0b7220 */ /* 0x080fe20000400000 */
[----:B------:R-:W-:Y:S01]  /*78f0*/  ISETP.GT.AND P1, PT, R3, 0x8, P1 ;  /* 0x000000080300780c */ /* 0x000fe20000f24270 */
[----:B------:R-:W-:Y:S01]  /*7900*/  @P0 STG.E desc[UR36][R4.64+0x4], R25 ;  /* 0x0000041904000986 */ /* 0x000fe2000c101924 */
[C---:B------:R-:W-:Y:S01]  /*7910*/  ISETP.GT.AND P2, PT, R0.reuse, 0x8, PT ;  /* 0x000000080000780c */ /* 0x040fe20003f44270 */
[----:B------:R-:W-:Y:S01]  /*7920*/  IMAD.X R7, R7, 0x1, R5, P4 ;  /* 0x0000000107077824 */ /* 0x000fe200020e0605 */
[----:B------:R-:W-:Y:S01]  /*7930*/  ISETP.GT.AND P3, PT, R3, 0x8, P3 ;  /* 0x000000080300780c */ /* 0x000fe20001f64270 */
[-C--:B------:R-:W-:Y:S01]  /*7940*/  FMUL R33, R33, R153.reuse ;  /* 0x0000009921217220 */ /* 0x080fe20000400000 */
[----:B------:R-:W-:Y:S01]  /*7950*/  ISETP.GT.AND P0, PT, R0, 0x9, PT ;  /* 0x000000090000780c */ /* 0x000fe20003f04270 */
[-C--:B------:R-:W-:Y:S01]  /*7960*/  FMUL R35, R35, R153.reuse ;  /* 0x0000009923237220 */ /* 0x080fe20000400000 */
[C---:B------:R-:W-:Y:S01]  /*7970*/  ISETP.GT.AND P5, PT, R3.reuse, RZ, P2 ;  /* 0x000000ff0300720c */ /* 0x040fe200017a4270 */
[-C--:B0-----:R-:W-:Y:S01]  /*7980*/  FMUL R9, R28, R153.reuse ;  /* 0x000000991c097220 */ /* 0x081fe20000400000 */
[----:B------:R-:W-:Y:S01]  /*7990*/  ISETP.GT.AND P4, PT, R3, RZ, P0 ;  /* 0x000000ff0300720c */ /* 0x000fe20000784270 */
[----:B------:R-:W-:Y:S01]  /*79a0*/  FMUL R37, R37, R153 ;  /* 0x0000009925257220 */ /* 0x000fe20000400000 */
[----:B------:R-:W-:Y:S01]  /*79b0*/  F2FP.TF32.F32.PACK_B R11, R11 ;  /* 0x0000000bff0b723e */ /* 0x000fe200024050ff */
[----:B------:R-:W-:Y:S01]  /*79c0*/  FMUL R39, R39, R153 ;  /* 0x0000009927277220 */ /* 0x000fe20000400000 */
[----:B------:R-:W-:Y:S01]  /*79d0*/  F2FP.TF32.F32.PACK_B R27, R27 ;  /* 0x0000001bff1b723e */ /* 0x000fe200024050ff */
[----:B------:R-:W-:Y:S01]  /*79e0*/  FMUL R41, R41, R153 ;  /* 0x0000009929297220 */ /* 0x000fe20000400000 */
[----:B------:R-:W-:Y:S01]  /*79f0*/  F2FP.TF32.F32.PACK_B R9, R9 ;  /* 0x00000009ff09723e */ /* 0x000fe200024050ff */
[----:B------:R0:W-:Y:S01]  /*7a00*/  @P1 STG.E desc[UR36][R6.64], R11 ;  /* 0x0000000b06001986 */ /* 0x0001e2000c101924 */
[----:B------:R-:W-:Y:S01]  /*7a10*/  F2FP.TF32.F32.PACK_B R29, R29 ;  /* 0x0000001dff1d723e */ /* 0x000fe200024050ff */
[-C--:B------:R-:W-:Y:S01]  /*7a20*/  FMUL R43, R43, R153.reuse ;  /* 0x000000992b2b7220 */ /* 0x080fe20000400000 */
[C---:B------:R-:W-:Y:S01]  /*7a30*/  ISETP.GT.AND P1, PT, R0.reuse, 0x10, PT ;  /* 0x000000100000780c */ /* 0x040fe20003f24270 */
[----:B------:R-:W-:Y:S01]  /*7a40*/  @P3 STG.E desc[UR36][R6.64+0x4], R27 ;  /* 0x0000041b06003986 */ /* 0x000fe2000c101924 */
[----:B------:R-:W-:Y:S01]  /*7a50*/  ISETP.GT.AND P3, PT, R0, 0x11, PT ;  /* 0x000000110000780c */ /* 0x000fe20003f64270 */
[-C--:B------:R-:W-:Y:S01]  /*7a60*/  FMUL R45, R45, R153.reuse ;  /* 0x000000992d2d7220 */ /* 0x080fe20000400000 */
[C---:B------:R-:W-:Y:S01]  /*7a70*/  ISETP.GT.AND P2, PT, R3.reuse, 0x8, P2 ;  /* 0x000000080300780c */ /* 0x040fe20001744270 */
[----:B------:R1:W-:Y:S01]  /*7a80*/  @P5 STG.E desc[UR36][R4.64+0x20], R9 ;  /* 0x0000200904005986 */ /* 0x0003e2000c101924 */
[----:B------:R-:W-:Y:S01]  /*7a90*/  ISETP.GT.AND P0, PT, R3, 0x8, P0 ;  /* 0x000000080300780c */ /* 0x000fe20000704270 */
[-C--:B------:R-:W-:Y:S01]  /*7aa0*/  FMUL R47, R47, R153.reuse ;  /* 0x000000992f2f7220 */ /* 0x080fe20000400000 */
[C---:B------:R-:W-:Y:S01]  /*7ab0*/  ISETP.GT.AND P5, PT, R3.reuse, RZ, P1 ;  /* 0x000000ff0300720c */ /* 0x040fe20000fa4270 */
[----:B------:R-:W-:Y:S01]  /*7ac0*/  @P4 STG.E desc[UR36][R4.64+0x24], R29 ;  /* 0x0000241d04004986 */ /* 0x000fe2000c101924 */
        /* <DEDUP_REMOVED lines=8> */
[----:B-1----:R-:W-:Y:S01]  /*7b50*/  FMUL R9, R34, R153 ;  /* 0x0000009922097220 */ /* 0x002fe20000400000 */
[----:B------:R-:W-:Y:S01]  /*7b60*/  F2FP.TF32.F32.PACK_B R33, R33 ;  /* 0x00000021ff21723e */ /* 0x000fe200024050ff */
[----:B------:R0:W-:Y:S01]  /*7b70*/  @P2 STG.E desc[UR36][R6.64+0x20], R11 ;  /* 0x0000200b06002986 */ /* 0x0001e2000c101924 */
[----:B------:R-:W-:Y:S01]  /*7b80*/  ISETP.GT.AND P1, PT, R3, 0x8, P1 ;  /* 0x000000080300780c */ /* 0x000fe20000f24270 */
[-C--:B------:R-:W-:Y:S01]  /*7b90*/  FMUL R55, R55, R153.reuse ;  /* 0x0000009937377220 */ /* 0x080fe20000400000 */
[C---:B------:R-:W-:Y:S01]  /*7ba0*/  ISETP.GT.AND P2, PT, R0.reuse, 0x19, PT ;  /* 0x000000190000780c */ /* 0x040fe20003f44270 */
[----:B------:R-:W-:Y:S01]  /*7bb0*/  @P0 STG.E desc[UR36][R6.64+0x24], R31 ;  /* 0x0000241f06000986 */ /* 0x000fe2000c101924 */
[----:B------:R-:W-:Y:S01]  /*7bc0*/  ISETP.GT.AND P0, PT, R0, 0x18, PT ;  /* 0x000000180000780c */ /* 0x000fe20003f04270 */
[----:B------:R-:W-:Y:S01]  /*7bd0*/  FMUL R57, R57, R153 ;  /* 0x0000009939397220 */ /* 0x000fe20000400000 */
[----:B------:R-:W-:Y:S01]  /*7be0*/  F2FP.TF32.F32.PACK_B R9, R9 ;  /* 0x00000009ff09723e */ /* 0x000fe200024050ff */
[----:B------:R1:W-:Y:S01]  /*7bf0*/  @P5 STG.E desc[UR36][R4.64+0x40], R13 ;  /* 0x0000400d04005986 */ /* 0x0003e2000c101924 */
[----:B------:R-:W-:Y:S01]  /*7c00*/  ISETP.GT.AND P5, PT, R3, RZ, P0 ;  /* 0x000000ff0300720c */ /* 0x000fe200007a4270 */
[----:B------:R-:W-:Y:S01]  /*7c10*/  FMUL R59, R59, R153 ;  /* 0x000000993b3b7220 */ /* 0x000fe20000400000 */
[----:B------:R-:W-:Y:S01]  /*7c20*/  F2FP.TF32.F32.PACK_B R35, R35 ;  /* 0x00000023ff23723e */ /* 0x000fe200024050ff */
[----:B------:R-:W-:Y:S01]  /*7c30*/  @P4 STG.E desc[UR36][R4.64+0x44], R33 ;  /* 0x0000442104004986 */ /* 0x000fe2000c101924 */
[C---:B------:R-:W-:Y:S01]  /*7c40*/  ISETP.GT.AND P4, PT, R3.reuse, 0x8, P3 ;  /* 0x000000080300780c */ /* 0x040fe20001f84270 */
[----:B0-----:R-:W-:Y:S01]  /*7c50*/  FMUL R11, R36, R153 ;  /* 0x00000099240b7220 */ /* 0x001fe20000400000 */
[----:B------:R-:W-:Y:S01]  /*7c60*/  ISETP.GT.AND P3, PT, R3, RZ, P2 ;  /* 0x000000ff0300720c */ /* 0x000fe20001764270 */
[----:B------:R0:W-:Y:S01]  /*7c70*/  @P1 STG.E desc[UR36][R6.64+0x40], R9 ;  /* 0x0000400906001986 */ /* 0x0001e2000c101924 */
[----:B------:R-:W-:Y:S01]  /*7c80*/  F2FP.TF32.F32.PACK_B R37, R37 ;  /* 0x00000025ff25723e */ /* 0x000fe200024050ff */
[----:B------:R-:W-:Y:S01]  /*7c90*/  FMUL R61, R61, R153 ;  /* 0x000000993d3d7220 */ /* 0x000fe20000400000 */
[----:B------:R-:W-:Y:S01]  /*7ca0*/  F2FP.TF32.F32.PACK_B R11, R11 ;  /* 0x0000000bff0b723e */ /* 0x000fe200024050ff */
[-C--:B-1----:R-:W-:Y:S01]  /*7cb0*/  FMUL R13, R40, R153.reuse ;  /* 0x00000099280d7220 */ /* 0x082fe20000400000 */
[----:B------:R-:W-:Y:S01]  /*7cc0*/  ISETP.GT.AND P1, PT, R0, 0x20, PT ;  /* 0x000000200000780c */ /* 0x000fe20003f24270 */
[-C--:B------:R-:W-:Y:S01]  /*7cd0*/  FMUL R63, R63, R153.reuse ;  /* 0x000000993f3f7220 */ /* 0x080fe20000400000 */
[----:B------:R-:W-:Y:S01]  /*7ce0*/  ISETP.GT.AND P0, PT, R3, 0x8, P0 ;  /* 0x000000080300780c */ /* 0x000fe20000704270 */
[----:B------:R-:W-:Y:S01]  /*7cf0*/  FMUL R65, R65, R153 ;  /* 0x0000009941417220 */ /* 0x000fe20000400000 */
[----:B------:R-:W-:Y:S01]  /*7d00*/  F2FP.TF32.F32.PACK_B R39, R39 ;  /* 0x00000027ff27723e */ /* 0x000fe200024050ff */
[----:B------:R-:W-:Y:S01]  /*7d10*/  @P4 STG.E desc[UR36][R6.64+0x44], R35 ;  /* 0x0000442306004986 */ /* 0x000fe2000c101924 */
[C---:B------:R-:W-:Y:S01]  /*7d20*/  ISETP.GT.AND P4, PT, R3.reuse, 0x8, P2 ;  /* 0x000000080300780c */ /* 0x040fe20001784270 */
[-C--:B0-----:R-:W-:Y:S01]  /*7d30*/  FMUL R9, R38, R153.reuse ;  /* 0x0000009926097220 */ /* 0x081fe20000400000 */
[C---:B------:R-:W-:Y:S01]  /*7d40*/  ISETP.GT.AND P2, PT, R0.reuse, 0x21, PT ;  /* 0x000000210000780c */ /* 0x040fe20003f44270 */
[----:B------:R0:W-:Y:S01]  /*7d50*/  @P5 STG.E desc[UR36][R4.64+0x60], R11 ;  /* 0x0000600b04005986 */ /* 0x0001e2000c101924 */
[----:B------:R-:W-:Y:S01]  /*7d60*/  ISETP.GT.AND P5, PT, R3, RZ, P1 ;  /* 0x000000ff0300720c */ /* 0x000fe20000fa4270 */
[----:B------:R-:W-:Y:S01]  /*7d70*/  FMUL R67, R67, R153 ;  /* 0x0000009943437220 */ /* 0x000fe20000400000 */
[----:B------:R-:W-:Y:S01]  /*7d80*/  F2FP.TF32.F32.PACK_B R9, R9 ;  /* 0x00000009ff09723e */ /* 0x000fe200024050ff */
[----:B------:R-:W-:Y:S01]  /*7d90*/  @P3 STG.E desc[UR36][R4.64+0x64], R37 ;  /* 0x0000642504003986 */ /* 0x000fe2000c101924 */
[----:B------:R-:W-:Y:S01]  /*7da0*/  ISETP.GT.AND P3, PT, R3, RZ, P2 ;  /* 0x000000ff0300720c */ /* 0x000fe20001764270 */
[----:B------:R-:W-:Y:S01]  /*7db0*/  FMUL R69, R69, R153 ;  /* 0x0000009945457220 */ /* 0x000fe20000400000 */
[----:B------:R-:W-:Y:S01]  /*7dc0*/  F2FP.TF32.F32.PACK_B R13, R13 ;  /* 0x0000000dff0d723e */ /* 0x000fe200024050ff */
[----:B------:R1:W-:Y:S01]  /*7dd0*/  @P0 STG.E desc[UR36][R6.64+0x60], R9 ;  /* 0x0000600906000986 */ /* 0x0003e2000c101924 */
[----:B------:R-:W-:Y:S01]  /*7de0*/  F2FP.TF32.F32.PACK_B R41, R41 ;  /* 0x00000029ff29723e */ /* 0x000fe200024050ff */
[-C--:B------:R-:W-:Y:S01]  /*7df0*/  FMUL R71, R71, R153.reuse ;  /* 0x0000009947477220 */ /* 0x080fe20000400000 */
[----:B------:R-:W-:Y:S01]  /*7e00*/  ISETP.GT.AND P0, PT, R0, 0x28, PT ;  /* 0x000000280000780c */ /* 0x000fe20003f04270 */
[----:B------:R-:W-:Y:S01]  /*7e10*/  @P4 STG.E desc[UR36][R6.64+0x64], R39 ;  /* 0x0000642706004986 */ /* 0x000fe2000c101924 */
[C---:B------:R-:W-:Y:S01]  /*7e20*/  ISETP.GT.AND P1, PT, R3.reuse, 0x8, P1 ;  /* 0x000000080300780c */ /* 0x040fe20000f24270 */
[-C--:B0-----:R-:W-:Y:S01]  /*7e30*/  FMUL R11, R44, R153.reuse ;  /* 0x000000992c0b7220 */ /* 0x081fe20000400000 */
[----:B------:R-:W-:Y:S01]  /*7e40*/  ISETP.GT.AND P4, PT, R3, 0x8, P2 ;  /* 0x000000080300780c */ /* 0x000fe20001784270 */
[----:B------:R0:W-:Y:S01]  /*7e50*/  @P5 STG.E desc[UR36][R4.64+0x80], R13 ;  /* 0x0000800d04005986 */ /* 0x0001e2000c101924 */
[----:B------:R-:W-:Y:S01]  /*7e60*/  ISETP.GT.AND P2, PT, R0, 0x29, PT ;  /* 0x000000290000780c */ /* 0x000fe20003f44270 */
[-C--:B------:R-:W-:Y:S01]  /*7e70*/  FMUL R73, R73, R153.reuse ;  /* 0x0000009949497220 */ /* 0x080fe20000400000 */
[C---:B------:R-:W-:Y:S01]  /*7e80*/  ISETP.GT.AND P5, PT, R3.reuse, RZ, P0 ;  /* 0x000000ff0300720c */ /* 0x040fe200007a4270 */
[-C--:B-1----:R-:W-:Y:S01]  /*7e90*/  FMUL R9, R42, R153.reuse ;  /* 0x000000992a097220 */ /* 0x082fe20000400000 */
[----:B------:R-:W-:Y:S01]  /*7ea0*/  @P3 STG.E desc[UR36][R4.64+0x84], R41 ;  /* 0x0000842904003986 */ /* 0x000fe2000c101924 */
[----:B------:R-:W-:Y:S01]  /*7eb0*/  ISETP.GT.AND P3, PT, R3, RZ, P2 ;  /* 0x000000ff0300720c */ /* 0x000fe20001764270 */
[----:B------:R-:W-:Y:S01]  /*7ec0*/  FMUL R75, R75, R153 ;  /* 0x000000994b4b7220 */ /* 0x000fe20000400000 */
[----:B------:R-:W-:Y:S01]  /*7ed0*/  F2FP.TF32.F32.PACK_B R43, R43 ;  /* 0x0000002bff2b723e */ /* 0x000fe200024050ff */
[----:B------:R-:W-:Y:S01]  /*7ee0*/  FMUL R77, R77, R153 ;  /* 0x000000994d4d7220 */ /* 0x000fe20000400000 */
[----:B------:R-:W-:Y:S01]  /*7ef0*/  F2FP.TF32.F32.PACK_B R9, R9 ;  /* 0x00000009ff09723e */ /* 0x000fe200024050ff */
[----:B------:R-:W-:Y:S01]  /*7f00*/  FMUL R79, R79, R153 ;  /* 0x000000994f4f7220 */ /* 0x000fe20000400000 */
[----:B------:R-:W-:Y:S01]  /*7f10*/  F2FP.TF32.F32.PACK_B R11, R11 ;  /* 0x0000000bff0b723e */ /* 0x000fe200024050ff */
[----:B0-----:R-:W-:Y:S01]  /*7f20*/  FMUL R13, R48, R153 ;  /* 0x00000099300d7220 */ /* 0x001fe20000400000 */
[----:B------:R-:W-:Y:S01]  /*7f30*/  F2FP.TF32.F32.PACK_B R45, R45 ;  /* 0x0000002dff2d723e */ /* 0x000fe200024050ff */
[----:B------:R0:W-:Y:S01]  /*7f40*/  @P1 STG.E desc[UR36][R6.64+0x80], R9 ;  /* 0x0000800906001986 */ /* 0x0001e2000c101924 */
[C---:B------:R-:W-:Y:S01]  /*7f50*/  ISETP.GT.AND P1, PT, R0.reuse, 0x30, PT ;  /* 0x000000300000780c */ /* 0x040fe20003f24270 */
[-C--:B------:R-:W-:Y:S01]  /*7f60*/  FMUL R81, R81, R153.reuse ;  /* 0x0000009951517220 */ /* 0x080fe20000400000 */
[C---:B------:R-:W-:Y:S01]  /*7f70*/  ISETP.GT.AND P0, PT, R3.reuse, 0x8, P0 ;  /* 0x000000080300780c */ /* 0x040fe20000704270 */
[----:B------:R-:W-:Y:S01]  /*7f80*/  @P4 STG.E desc[UR36][R6.64+0x84], R43 ;  /* 0x0000842b06004986 */ /* 0x000fe2000c101924 */
[----:B------:R-:W-:Y:S01]  /*7f90*/  ISETP.GT.AND P4, PT, R3, 0x8, P2 ;  /* 0x000000080300780c */ /* 0x000fe20001784270 */
[-C--:B------:R-:W-:Y:S01]  /*7fa0*/  FMUL R83, R83, R153.reuse ;  /* 0x0000009953537220 */ /* 0x080fe20000400000 */
[----:B------:R-:W-:Y:S01]  /*7fb0*/  ISETP.GT.AND P2, PT, R0, 0x31, PT ;  /* 0x000000310000780c */ /* 0x000fe20003f44270 */
[----:B------:R1:W-:Y:S01]  /*7fc0*/  @P5 STG.E desc[UR36][R4.64+0xa0], R11 ;  /* 0x0000a00b04005986 */ /* 0x0003e2000c101924 */
[----:B------:R-:W-:Y:S01]  /*7fd0*/  ISETP.GT.AND P5, PT, R3, RZ, P1 ;  /* 0x000000ff0300720c */ /* 0x000fe20000fa4270 */
[----:B------:R-:W-:Y:S01]  /*7fe0*/  FMUL R85, R85, R153 ;  /* 0x0000009955557220 */ /* 0x000fe20000400000 */
[----:B------:R-:W-:Y:S01]  /*7ff0*/  F2FP.TF32.F32.PACK_B R47, R47 ;  /* 0x0000002fff2f723e */ /* 0x000fe200024050ff */
[-C--:B0-----:R-:W-:Y:S01]  /*8000*/  FMUL R9, R46, R153.reuse ;  /* 0x000000992e097220 */ /* 0x081fe20000400000 */
        /* <DEDUP_REMOVED lines=8> */
[-C--:B-1----:R-:W-:Y:S01]  /*8090*/  FMUL R11, R52, R153.reuse ;  /* 0x00000099340b7220 */ /* 0x082fe20000400000 */
[----:B------:R-:W-:Y:S01]  /*80a0*/  ISETP.GT.AND P1, PT, R3, 0x8, P1 ;  /* 0x000000080300780c */ /* 0x000fe20000f24270 */
[----:B------:R0:W-:Y:S01]  /*80b0*/  @P0 STG.E desc[UR36][R6.64+0xa0], R9 ;  /* 0x0000a00906000986 */ /* 0x0001e2000c101924 */
[C---:B------:R-:W-:Y:S01]  /*80c0*/  ISETP.GT.AND P0, PT, R0.reuse, 0x38, PT ;  /* 0x000000380000780c */ /* 0x040fe20003f04270 */
[----:B------:R-:W-:Y:S01]  /*80d0*/  FMUL R93, R93, R153 ;  /* 0x000000995d5d7220 */ /* 0x000fe20000400000 */
[----:B------:R-:W-:Y:S01]  /*80e0*/  F2FP.TF32.F32.PACK_B R51, R51 ;  /* 0x00000033ff33723e */ /* 0x000fe200024050ff */
        /* <DEDUP_REMOVED lines=15> */
[-C--:B------:R-:W-:Y:S01]  /*81e0*/  FMUL R103, R103, R153.reuse ;  /* 0x0000009967677220 */ /* 0x080fe20000400000 */
[----:B------:R-:W-:Y:S01]  /*81f0*/  ISETP.GT.AND P0, PT, R3, 0x8, P0 ;  /* 0x000000080300780c */ /* 0x000fe20000704270 */
[----:B-1----:R-:W-:Y:S01]  /*8200*/  FMUL R13, R56, R153 ;  /* 0x00000099380d7220 */ /* 0x002fe20000400000 */
[----:B------:R-:W-:Y:S01]  /*8210*/  F2FP.TF32.F32.PACK_B R55, R55 ;  /* 0x00000037ff37723e */ /* 0x000fe200024050ff */
        /* <DEDUP_REMOVED lines=15> */
[-C--:B------:R-:W-:Y:S01]  /*8310*/  FMUL R111, R111, R153.reuse ;  /* 0x000000996f6f7220 */ /* 0x080fe20000400000 */
[----:B------:R-:W-:Y:S01]  /*8320*/  ISETP.GT.AND P1, PT, R3, 0x8, P1 ;  /* 0x000000080300780c */ /* 0x000fe20000f24270 */
[----:B------:R-:W-:Y:S01]  /*8330*/  FMUL R113, R113, R153 ;  /* 0x0000009971717220 */ /* 0x000fe20000400000 */
[----:B------:R-:W-:Y:S01]  /*8340*/  F2FP.TF32.F32.PACK_B R9, R9 ;  /* 0x00000009ff09723e */ /* 0x000fe200024050ff */
[-C--:B------:R-:W-:Y:S01]  /*8350*/  FMUL R115, R115, R153.reuse ;  /* 0x0000009973737220 */ /* 0x080fe20000400000 */
[----:B-1----:R-:W-:Y:S01]  /*8360*/  FMUL R11, R60, R153 ;  /* 0x000000993c0b7220 */ /* 0x002fe20000400000 */
[----:B------:R-:W-:Y:S01]  /*8370*/  F2FP.TF32.F32.PACK_B R59, R59 ;  /* 0x0000003bff3b723e */ /* 0x000fe200024050ff */
[-C--:B------:R-:W-:Y:S01]  /*8380*/  FMUL R117, R117, R153.reuse ;  /* 0x0000009975757220 */ /* 0x080fe20000400000 */
        /* <DEDUP_REMOVED lines=47> */
[----:B------:R-:W-:Y:S01]  /*8680*/  ISETP.GT.AND P0, PT, R0, 0x58, PT ;  /* 0x000000580000780c */ /* 0x000fe20003f04270 */
[----:B------:R-:W-:Y:S01]  /*8690*/  FMUL R147, R147, R153 ;  /* 0x0000009993937220 */ /* 0x000fe20000400000 */
[----:B------:R-:W-:Y:S01]  /*86a0*/  F2FP.TF32.F32.PACK_B R11, R11 ;  /* 0x0000000bff0b723e */ /* 0x000fe200024050ff */
[----:B------:R-:W-:Y:S01]  /*86b0*/  @P4 STG.E desc[UR36][R6.64+0x124], R63 ;  /* 0x0001243f06004986 */ /* 0x000fe2000c101924 */
[C---:B------:R-:W-:Y:S01]  /*86c0*/  ISETP.GT.AND P4, PT, R3.reuse, 0x8, P2 ;  /* 0x000000080300780c */ /* 0x040fe20001784270 */
        /* <DEDUP_REMOVED lines=10> */
[----:B------:R-:W-:-:S02]  /*8770*/  ISETP.GT.AND P0, PT, R3, 0x8, P0 ;  /* 0x000000080300780c */ /* 0x000fc40000704270 */
[----:B------:R-:W-:Y:S01]  /*8780*/  F2FP.TF32.F32.PACK_B R9, R9 ;  /* 0x00000009ff09723e */ /* 0x000fe200024050ff */
[----:B-1----:R-:W-:Y:S01]  /*8790*/  FMUL R13, R72, R153 ;  /* 0x00000099480d7220 */ /* 0x002fe20000400000 */
[----:B------:R-:W-:-:S03]  /*87a0*/  F2FP.TF32.F32.PACK_B R71, R71 ;  /* 0x00000047ff47723e */ /* 0x000fc600024050ff */
[----:B------:R0:W-:Y:S01]  /*87b0*/  @P1 STG.E desc[UR36][R6.64+0x140], R9 ;  /* 0x0001400906001986 */ /* 0x0001e2000c101924 */
[C---:B------:R-:W-:Y:S02]  /*87c0*/  ISETP.GT.AND P1, PT, R0.reuse, 0x60, PT ;  /* 0x000000600000780c */ /* 0x040fe40003f24270 */
[----:B------:R-:W-:Y:S01]  /*87d0*/  F2FP.TF32.F32.PACK_B R13, R13 ;  /* 0x0000000dff0d723e */ /* 0x000fe200024050ff */
[----:B------:R-:W-:Y:S01]  /*87e0*/  @P4 STG.E desc[UR36][R6.64+0x144], R67 ;  /* 0x0001444306004986 */ /* 0x000fe2000c101924 */
[C---:B------:R-:W-:Y:S02]  /*87f0*/  ISETP.GT.AND P4, PT, R3.reuse, 0x8, P2 ;  /* 0x000000080300780c */ /* 0x040fe40001784270 */
[----:B------:R-:W-:Y:S01]  /*8800*/  ISETP.GT.AND P2, PT, R0, 0x61, PT ;  /* 0x000000610000780c */ /* 0x000fe20003f44270 */
[----:B------:R1:W-:Y:S01]  /*8810*/  @P5 STG.E desc[UR36][R4.64+0x160], R11 ;  /* 0x0001600b04005986 */ /* 0x0003e2000c101924 */
[C---:B------:R-:W-:Y:S02]  /*8820*/  ISETP.GT.AND P5, PT, R3.reuse, RZ, P1 ;  /* 0x000000ff0300720c */ /* 0x040fe40000fa4270 */
[----:B------:R-:W-:Y:S01]  /*8830*/  F2FP.TF32.F32.PACK_B R73, R73 ;  /* 0x00000049ff49723e */ /* 0x000fe200024050ff */
[----:B0-----:R-:W-:Y:S01]  /*8840*/  FMUL R9, R70, R153 ;  /* 0x0000009946097220 */ /* 0x001fe20000400000 */
[----:B------:R-:W-:Y:S01]  /*8850*/  @P3 STG.E desc[UR36][R4.64+0x164], R69 ;  /* 0x0001644504003986 */ /* 0x000fe2000c101924 */
[----:B------:R-:W-:-:S02]  /*8860*/  ISETP.GT.AND P3, PT, R3, RZ, P2 ;  /* 0x000000ff0300720c */ /* 0x000fc40001764270 */
[----:B------:R-:W-:Y:S02]  /*8870*/  ISETP.GT.AND P1, PT, R3, 0x8, P1 ;  /* 0x000000080300780c */ /* 0x000fe40000f24270 */
        /* <DEDUP_REMOVED lines=252> */
[----:B------:R-:W-:Y:S01]  /*9840*/  @P3 STG.E desc[UR36][R4.64+0x364], R133 ;  /* 0x0003648504003986 */ /* 0x000fe2000c101924 */
[----:B0-----:R-:W-:Y:S01]  /*9850*/  FMUL R9, R134, R153 ;  /* 0x0000009986097220 */ /* 0x001fe20000400000 */
[----:B------:R-:W-:-:S02]  /*9860*/  ISETP.GT.AND P3, PT, R3, RZ, P2 ;  /* 0x000000ff0300720c */ /* 0x000fc40001764270 */
[----:B------:R-:W-:Y:S02]  /*9870*/  ISETP.GT.AND P1, PT, R3, 0x8, P1 ;  /* 0x000000080300780c */ /* 0x000fe40000f24270 */
[----:B------:R-:W-:Y:S01]  /*9880*/  F2FP.TF32.F32.PACK_B R9, R9 ;  /* 0x00000009ff09723e */ /* 0x000fe200024050ff */
[----:B-1----:R-:W-:Y:S01]  /*9890*/  FMUL R11, R140, R153 ;  /* 0x000000998c0b7220 */ /* 0x002fe20000400000 */
[----:B------:R-:W-:-:S03]  /*98a0*/  F2FP.TF32.F32.PACK_B R139, R139 ;  /* 0x0000008bff8b723e */ /* 0x000fc600024050ff */
[----:B------:R0:W-:Y:S01]  /*98b0*/  @P0 STG.E desc[UR36][R6.64+0x360], R9 ;  /* 0x0003600906000986 */ /* 0x0001e2000c101924 */
[----:B------:R-:W-:Y:S02]  /*98c0*/  F2FP.TF32.F32.PACK_B R141, R141 ;  /* 0x0000008dff8d723e */ /* 0x000fe400024050ff */
[----:B------:R-:W-:Y:S01]  /*98d0*/  F2FP.TF32.F32.PACK_B R11, R11 ;  /* 0x0000000bff0b723e */ /* 0x000fe200024050ff */
[----:B------:R-:W-:Y:S01]  /*98e0*/  @P4 STG.E desc[UR36][R6.64+0x364], R135 ;  /* 0x0003648706004986 */ /* 0x000fe2000c101924 */
[C---:B------:R-:W-:Y:S02]  /*98f0*/  ISETP.GT.AND P4, PT, R0.reuse, 0xe8, PT ;  /* 0x000000e80000780c */ /* 0x040fe40003f84270 */
[----:B------:R-:W-:Y:S01]  /*9900*/  F2FP.TF32.F32.PACK_B R143, R143 ;  /* 0x0000008fff8f723e */ /* 0x000fe200024050ff */
[----:B------:R1:W-:Y:S01]  /*9910*/  @P5 STG.E desc[UR36][R4.64+0x380], R13 ;  /* 0x0003800d04005986 */ /* 0x0003e2000c101924 */
[----:B------:R-:W-:Y:S02]  /*9920*/  ISETP.GT.AND P5, PT, R0, 0xe9, PT ;  /* 0x000000e90000780c */ /* 0x000fe40003fa4270 */
[----:B------:R-:W-:Y:S01]  /*9930*/  F2FP.TF32.F32.PACK_B R145, R145 ;  /* 0x00000091ff91723e */ /* 0x000fe200024050ff */
[----:B------:R-:W-:Y:S01]  /*9940*/  @P3 STG.E desc[UR36][R4.64+0x384], R137 ;  /* 0x0003848904003986 */ /* 0x000fe2000c101924 */
[C---:B------:R-:W-:Y:S01]  /*9950*/  ISETP.GT.AND P3, PT, R3.reuse, 0x8, P2 ;  /* 0x000000080300780c */ /* 0x040fe20001764270 */
[----:B0-----:R-:W-:Y:S01]  /*9960*/  FMUL R9, R138, R153 ;  /* 0x000000998a097220 */ /* 0x001fe20000400000 */
[----:B------:R-:W-:-:S02]  /*9970*/  ISETP.GT.AND P2, PT, R3, RZ, P4 ;  /* 0x000000ff0300720c */ /* 0x000fc40002744270 */
[C---:B------:R-:W-:Y:S02]  /*9980*/  ISETP.GT.AND P0, PT, R3.reuse, RZ, P5 ;  /* 0x000000ff0300720c */ /* 0x040fe40002f04270 */
[C---:B------:R-:W-:Y:S01]  /*9990*/  ISETP.GT.AND P4, PT, R3.reuse, 0x8, P4 ;  /* 0x000000080300780c */ /* 0x040fe20002784270 */
[----:B-1----:R-:W-:Y:S01]  /*99a0*/  FMUL R13, R142, R153 ;  /* 0x000000998e0d7220 */ /* 0x002fe20000400000 */
[----:B------:R-:W-:Y:S02]  /*99b0*/  ISETP.GT.AND P5, PT, R3, 0x8, P5 ;  /* 0x000000080300780c */ /* 0x000fe40002fa4270 */
[----:B------:R-:W-:Y:S02]  /*99c0*/  F2FP.TF32.F32.PACK_B R9, R9 ;  /* 0x00000009ff09723e */ /* 0x000fe400024050ff */
[----:B------:R-:W-:Y:S02]  /*99d0*/  F2FP.TF32.F32.PACK_B R13, R13 ;  /* 0x0000000dff0d723e */ /* 0x000fe400024050ff */
[----:B------:R-:W-:Y:S01]  /*99e0*/  F2FP.TF32.F32.PACK_B R147, R147 ;  /* 0x00000093ff93723e */ /* 0x000fe200024050ff */
[----:B------:R0:W-:Y:S01]  /*99f0*/  @P1 STG.E desc[UR36][R6.64+0x380], R9 ;  /* 0x0003800906001986 */ /* 0x0001e2000c101924 */
[----:B------:R-:W-:-:S02]  /*9a00*/  ISETP.GT.AND P1, PT, R0, 0xf8, PT ;  /* 0x000000f80000780c */ /* 0x000fc40003f24270 */
        /* <DEDUP_REMOVED lines=8> */
[----:B0-----:R-:W-:Y:S01]  /*9a90*/  FMUL R9, R144, R153 ;  /* 0x0000009990097220 */ /* 0x001fe20000400000 */
[----:B------:R-:W-:-:S02]  /*9aa0*/  ISETP.GT.AND P0, PT, R0, 0xf9, PT ;  /* 0x000000f90000780c */ /* 0x000fc40003f04270 */
[----:B------:R0:W-:Y:S01]  /*9ab0*/  @P4 STG.E desc[UR36][R6.64+0x3a0], R13 ;  /* 0x0003a00d06004986 */ /* 0x0001e2000c101924 */
[C---:B------:R-:W-:Y:S02]  /*9ac0*/  ISETP.GT.AND P4, PT, R3.reuse, RZ, P2 ;  /* 0x000000ff0300720c */ /* 0x040fe40001784270 */
[----:B------:R-:W-:Y:S01]  /*9ad0*/  F2FP.TF32.F32.PACK_B R9, R9 ;  /* 0x00000009ff09723e */ /* 0x000fe200024050ff */
[----:B------:R-:W-:Y:S01]  /*9ae0*/  @P5 STG.E desc[UR36][R6.64+0x3a4], R143 ;  /* 0x0003a48f06005986 */ /* 0x000fe2000c101924 */
[C---:B------:R-:W-:Y:S01]  /*9af0*/  ISETP.GT.AND P5, PT, R3.reuse, RZ, P3 ;  /* 0x000000ff0300720c */ /* 0x040fe20001fa4270 */
[----:B-1----:R-:W-:Y:S01]  /*9b00*/  FMUL R11, R146, R153 ;  /* 0x00000099920b7220 */ /* 0x002fe20000400000 */
[C---:B------:R-:W-:Y:S02]  /*9b10*/  ISETP.GT.AND P3, PT, R3.reuse, 0x8, P3 ;  /* 0x000000080300780c */ /* 0x040fe40001f64270 */
[----:B------:R-:W-:Y:S02]  /*9b20*/  ISETP.GT.AND P2, PT, R3, 0x8, P2 ;  /* 0x000000080300780c */ /* 0x000fe40001744270 */
[----:B------:R-:W-:Y:S01]  /*9b30*/  F2FP.TF32.F32.PACK_B R11, R11 ;  /* 0x0000000bff0b723e */ /* 0x000fe200024050ff */
[----:B0-----:R-:W-:-:S05]  /*9b40*/  FMUL R13, R150, R153 ;  /* 0x00000099960d7220 */ /* 0x001fca0000400000 */
[----:B------:R-:W-:Y:S01]  /*9b50*/  F2FP.TF32.F32.PACK_B R13, R13 ;  /* 0x0000000dff0d723e */ /* 0x000fe200024050ff */
[----:B------:R-:W-:Y:S01]  /*9b60*/  @P5 STG.E desc[UR36][R4.64+0x3c0], R9 ;  /* 0x0003c00904005986 */ /* 0x000fe2000c101924 */
[C---:B------:R-:W-:Y:S01]  /*9b70*/  ISETP.GT.AND P5, PT, R3.reuse, RZ, P1 ;  /* 0x000000ff0300720c */ /* 0x040fe20000fa4270 */
[----:B------:R-:W-:Y:S01]  /*9b80*/  @P3 IMAD.MOV.U32 R2, RZ, RZ, R6 ;  /* 0x000000ffff023224 */ /* 0x000fe200078e0006 */
[C---:B------:R-:W-:Y:S01]  /*9b90*/  ISETP.GT.AND P1, PT, R3.reuse, 0x8, P1 ;  /* 0x000000080300780c */ /* 0x040fe20000f24270 */
[----:B------:R-:W-:Y:S01]  /*9ba0*/  @P4 STG.E desc[UR36][R4.64+0x3c4], R145 ;  /* 0x0003c49104004986 */ /* 0x000fe2000c101924 */
[C---:B------:R-:W-:Y:S02]  /*9bb0*/  ISETP.GT.AND P4, PT, R3.reuse, RZ, P0 ;  /* 0x000000ff0300720c */ /* 0x040fe40000784270 */
[----:B------:R-:W-:Y:S01]  /*9bc0*/  ISETP.GT.AND P0, PT, R3, 0x8, P0 ;  /* 0x000000080300780c */ /* 0x000fe20000704270 */
[----:B------:R-:W-:-:S05]  /*9bd0*/  @P3 IMAD.MOV.U32 R3, RZ, RZ, R7 ;  /* 0x000000ffff033224 */ /* 0x000fca00078e0007 */
[----:B------:R0:W-:Y:S02]  /*9be0*/  @P3 STG.E desc[UR36][R2.64+0x3c0], R11 ;  /* 0x0003c00b02003986 */ /* 0x0001e4000c101924 */
[----:B0-----:R-:W-:Y:S02]  /*9bf0*/  @P2 IMAD.MOV.U32 R2, RZ, RZ, R6 ;  /* 0x000000ffff022224 */ /* 0x001fe400078e0006 */
[----:B------:R-:W-:-:S05]  /*9c00*/  @P2 IMAD.MOV.U32 R3, RZ, RZ, R7 ;  /* 0x000000ffff032224 */ /* 0x000fca00078e0007 */
[----:B------:R0:W-:Y:S02]  /*9c10*/  @P2 STG.E desc[UR36][R2.64+0x3c4], R147 ;  /* 0x0003c49302002986 */ /* 0x0001e4000c101924 */
[----:B0-----:R-:W-:Y:S02]  /*9c20*/  @P5 IMAD.MOV.U32 R2, RZ, RZ, R4 ;  /* 0x000000ffff025224 */ /* 0x001fe400078e0004 */
[----:B------:R-:W-:-:S05]  /*9c30*/  @P5 IMAD.MOV.U32 R3, RZ, RZ, R5 ;  /* 0x000000ffff035224 */ /* 0x000fca00078e0005 */
[----:B------:R0:W-:Y:S04]  /*9c40*/  @P5 STG.E desc[UR36][R2.64+0x3e0], R15 ;  /* 0x0003e00f02005986 */ /* 0x0001e8000c101924 */
[----:B------:R1:W-:Y:S01]  /*9c50*/  @P4 STG.E desc[UR36][R4.64+0x3e4], R149 ;  /* 0x0003e49504004986 */ /* 0x0003e2000c101924 */
[----:B0-----:R-:W-:Y:S02]  /*9c60*/  @P1 IMAD.MOV.U32 R2, RZ, RZ, R6 ;  /* 0x000000ffff021224 */ /* 0x001fe400078e0006 */
[----:B------:R-:W-:-:S05]  /*9c70*/  @P1 IMAD.MOV.U32 R3, RZ, RZ, R7 ;  /* 0x000000ffff031224 */ /* 0x000fca00078e0007 */
[----:B------:R1:W-:Y:S04]  /*9c80*/  @P1 STG.E desc[UR36][R2.64+0x3e0], R13 ;  /* 0x0003e00d02001986 */ /* 0x0003e8000c101924 */
[----:B------:R1:W-:Y:S02]  /*9c90*/  @P0 STG.E desc[UR36][R6.64+0x3e4], R151 ;  /* 0x0003e49706000986 */ /* 0x0003e4000c101924 */
.L_x_286:
[----:B------:R-:W-:Y:S05]  /*9ca0*/  BSYNC B0 ;  /* 0x0000000000007941 */ /* 0x000fea0003800000 */
.L_x_32:
[----:B-1----:R-:W2:Y:S01]  /*9cb0*/  LDL.64 R2, [R1] ;  /* 0x0000000001027983 */ /* 0x002ea20000100a00 */
[----:B------:R-:W-:Y:S01]  /*9cc0*/  ULDC.64 UR4, c[0x0][0x650] ;  /* 0x0001940000047ab9 */ /* 0x000fe20000000a00 */
[----:B------:R1:W-:Y:S01]  /*9cd0*/  SYNCS.ARRIVE.TRANS64.A1T0 RZ, [R160+UR45], RZ ;  /* 0x000000ffa0ff79a7 */ /* 0x0003e2000810002d */
[----:B------:R-:W-:Y:S01]  /*9ce0*/  PRMT R0, RZ, 0x7610, R0 ;  /* 0x00007610ff007816 */ /* 0x000fe20000000000 */
[----:B-----5:R-:W-:Y:S02]  /*9cf0*/  IMAD.MOV.U32 R19, RZ, RZ, -0x1 ;  /* 0xffffffffff137424 */ /* 0x020fe400078e00ff */
[----:B------:R-:W-:Y:S01]  /*9d00*/  IMAD.MOV.U32 R22, RZ, RZ, -0x1 ;  /* 0xffffffffff167424 */ /* 0x000fe200078e00ff */
[----:B--2---:R-:W-:-:S04]  /*9d10*/  LEA R18, P0, R2, R18, 0x1 ;  /* 0x0000001202127211 */ /* 0x004fc800078008ff */
[----:B------:R-:W-:Y:S01]  /*9d20*/  LEA.HI.X R17, R2, R17, R23, 0x1, P0 ;  /* 0x0000001102117211 */ /* 0x000fe200000f0c17 */
[----:B------:R-:W-:Y:S01]  /*9d30*/  IMAD.MOV.U32 R2, RZ, RZ, -0x1 ;  /* 0xffffffffff027424 */ /* 0x000fe200078e00ff */
[----:B------:R-:W-:-:S04]  /*9d40*/  ISETP.GE.U32.AND P0, PT, R18, UR4, PT ;  /* 0x0000000412007c0c */ /* 0x000fc8000bf06070 */
[----:B------:R-:W-:-:S13]  /*9d50*/  ISETP.GE.U32.AND.EX P0, PT, R17, UR5, PT, P0 ;  /* 0x0000000511007c0c */ /* 0x000fda000bf06100 */
[----:B-1----:R-:W-:Y:S05]  /*9d60*/  @P0 BRA `(.L_x_287) ;  /* 0x0000000400700947 */ /* 0x002fea0003800000 */
[----:B----4-:R-:W1:Y:S01]  /*9d70*/  S2R R10, SR_CTAID.X ;  /* 0x00000000000a7919 */ /* 0x010e620000002500 */
[----:B---3--:R-:W2:Y:S01]  /*9d80*/  LDC.64 R8, c[0x0][0x628] ;  /* 0x00018a00ff087b82 */ /* 0x008ea20000000a00 */
[----:B------:R-:W-:Y:S01]  /*9d90*/  ULDC UR4, c[0x0][0x150] ;  /* 0x0000540000047ab9 */ /* 0x000fe20000000800 */
[----:B------:R-:W-:Y:S01]  /*9da0*/  IMAD.MOV.U32 R6, RZ, RZ, R18 ;  /* 0x000000ffff067224 */ /* 0x000fe200078e0012 */
[----:B------:R-:W3:Y:S01]  /*9db0*/  S2R R20, SR_CTAID.Y ;  /* 0x0000000000147919 */ /* 0x000ee20000002600 */
[----:B0-----:R-:W-:-:S04]  /*9dc0*/  IMAD.MOV.U32 R7, RZ, RZ, R17 ;  /* 0x000000ffff077224 */ /* 0x001fc800078e0011 */
[----:B------:R-:W0:Y:S08]  /*9dd0*/  LDC R15, c[0x0][0x144] ;  /* 0x00005100ff0f7b82 */ /* 0x000e300000000800 */
[----:B------:R-:W4:Y:S08]  /*9de0*/  LDC R0, c[0x0][0x630] ;  /* 0x00018c00ff007b82 */ /* 0x000f300000000800 */
[----:B------:R-:W0:Y:S01]  /*9df0*/  LDC.64 R12, c[0x0][0x620] ;  /* 0x00018800ff0c7b82 */ /* 0x000e220000000a00 */
[----:B--2---:R-:W-:-:S04]  /*9e00*/  ISETP.NE.U32.AND P0, PT, R8, RZ, PT ;  /* 0x000000ff0800720c */ /* 0x004fc80003f05070 */
[----:B------:R-:W-:Y:S02]  /*9e10*/  ISETP.NE.AND.EX P0, PT, R9, RZ, PT, P0 ;  /* 0x000000ff0900720c */ /* 0x000fe40003f05300 */
[----:B-1----:R-:W-:-:S05]  /*9e20*/  I2FP.F32.U32 R2, R10 ;  /* 0x0000000a00027245 */ /* 0x002fca0000201000 */
[----:B------:R-:W-:-:S04]  /*9e30*/  FMUL R2, R2, UR4 ;  /* 0x0000000402027c20 */ /* 0x000fc80008400000 */
[----:B------:R1:W2:Y:S02]  /*9e40*/  F2I.U32.TRUNC.NTZ R14, R2 ;  /* 0x00000002000e7305 */ /* 0x0002a4000020f000 */
[----:B---34-:R-:W-:Y:S05]  /*9e50*/  @!P0 BRA `(.L_x_288) ;  /* 0x0000000000288947 */ /* 0x018fea0003800000 */
[----:B------:R-:W3:Y:S02]  /*9e60*/  LDC R3, c[0x0][0x634] ;  /* 0x00018d00ff037b82 */ /* 0x000ee40000000800 */
[----:B---3--:R-:W-:-:S05]  /*9e70*/  IADD3 R7, P0, R18, R3, RZ ;  /* 0x0000000312077210 */ /* 0x008fca0007f1e0ff */
[----:B------:R-:W-:-:S04]  /*9e80*/  IMAD.X R11, RZ, RZ, R17, P0 ;  /* 0x000000ffff0b7224 */ /* 0x000fc800000e0611 */
[----:B-1----:R-:W-:-:S04]  /*9e90*/  IMAD.WIDE.U32 R2, R11, R8, RZ ;  /* 0x000000080b027225 */ /* 0x002fc800078e00ff */
[----:B------:R-:W-:-:S04]  /*9ea0*/  IMAD.WIDE.U32 R4, P0, R7, R9, R2 ;  /* 0x0000000907047225 */ /* 0x000fc80007800002 */
[----:B------:R-:W-:-:S04]  /*9eb0*/  IMAD.WIDE.U32 R2, R7, R8, RZ ;  /* 0x0000000807027225 */ /* 0x000fc800078e00ff */
[----:B------:R-:W-:Y:S01]  /*9ec0*/  IMAD.X R7, RZ, RZ, RZ, P0 ;  /* 0x000000ffff077224 */ /* 0x000fe200000e06ff */
[----:B------:R-:W-:Y:S01]  /*9ed0*/  IADD3 RZ, P0, R3, R4, RZ ;  /* 0x0000000403ff7210 */ /* 0x000fe20007f1e0ff */
[----:B------:R-:W-:-:S04]  /*9ee0*/  IMAD.MOV.U32 R6, RZ, RZ, R5 ;  /* 0x000000ffff067224 */ /* 0x000fc800078e0005 */
[----:B------:R-:W-:-:S08]  /*9ef0*/  IMAD.WIDE.U32.X R6, R11, R9, R6, P0 ;  /* 0x000000090b067225 */ /* 0x000fd000000e0406 */
.L_x_288:
[----:B------:R-:W3:Y:S01]  /*9f00*/  LDC.64 R26, c[0x0][0x640] ;  /* 0x00019000ff1a7b82 */ /* 0x000ee20000000a00 */
[-C--:B------:R-:W-:Y:S01]  /*9f10*/  SHF.R.U64 R11, R6, R0.reuse, R7 ;  /* 0x00000000060b7219 */ /* 0x080fe20000001207 */
[----:B------:R-:W-:Y:S01]  /*9f20*/  IMAD.MOV.U32 R19, RZ, RZ, R17 ;  /* 0x000000ffff137224 */ /* 0x000fe200078e0011 */
[----:B------:R-:W-:Y:S01]  /*9f30*/  SHF.R.U32.HI R0, RZ, R0, R7 ;  /* 0x00000000ff007219 */ /* 0x000fe20000011607 */
[----:B--2---:R-:W-:Y:S01]  /*9f40*/  IMAD.MOV R14, RZ, RZ, -R14 ;  /* 0x000000ffff0e7224 */ /* 0x004fe200078e0a0e */
[----:B------:R-:W-:Y:S01]  /*9f50*/  IADD3 R5, P0, RZ, -R11, RZ ;  /* 0x8000000bff057210 */ /* 0x000fe20007f1e0ff */
[----:B------:R-:W-:Y:S01]  /*9f60*/  ULDC UR4, c[0x0][0x154] ;  /* 0x0000550000047ab9 */ /* 0x000fe20000000800 */
[----:B------:R-:W-:Y:S01]  /*9f70*/  IMAD.MOV.U32 R7, RZ, RZ, 0x1 ;  /* 0x00000001ff077424 */ /* 0x000fe200078e00ff */
[----:B------:R-:W2:Y:S01]  /*9f80*/  LDC R4, c[0x0][0x618] ;  /* 0x00018600ff047b82 */ /* 0x000ea20000000800 */
[----:B0-----:R-:W-:Y:S02]  /*9f90*/  IMAD R22, R15, R14, R10 ;  /* 0x0000000e0f167224 */ /* 0x001fe400078e020a */
[----:B------:R-:W-:-:S04]  /*9fa0*/  IMAD.X R3, RZ, RZ, ~R0, P0 ;  /* 0x000000ffff037224 */ /* 0x000fc800000e0e00 */
[-C--:B------:R-:W-:Y:S01]  /*9fb0*/  IMAD R0, R3, R12.reuse, RZ ;  /* 0x0000000c03007224 */ /* 0x080fe200078e02ff */
[----:B------:R-:W0:Y:S01]  /*9fc0*/  LDC R6, c[0x0][0x608] ;  /* 0x00018200ff067b82 */ /* 0x000e220000000800 */
[----:B-1----:R-:W-:-:S04]  /*9fd0*/  IMAD.WIDE.U32 R2, R5, R12, R18 ;  /* 0x0000000c05027225 */ /* 0x002fc800078e0012 */
[----:B------:R-:W-:Y:S01]  /*9fe0*/  IMAD R5, R5, R13, R0 ;  /* 0x0000000d05057224 */ /* 0x000fe200078e0200 */
[----:B------:R-:W-:Y:S02]  /*9ff0*/  I2FP.F32.U32 R0, R20 ;  /* 0x0000001400007245 */ /* 0x000fe40000201000 */
[----:B------:R-:W1:Y:S01]  /*a000*/  LDC R24, c[0x0][0x658] ;  /* 0x00019600ff187b82 */ /* 0x000e620000000800 */
[----:B------:R-:W-:Y:S01]  /*a010*/  IMAD.IADD R3, R3, 0x1, R5 ;  /* 0x0000000103037824 */ /* 0x000fe200078e0205 */
[----:B---3--:R-:W-:Y:S01]  /*a020*/  ISETP.NE.U32.AND P0, PT, R26, RZ, PT ;  /* 0x000000ff1a00720c */ /* 0x008fe20003f05070 */
[----:B------:R-:W-:Y:S01]  /*a030*/  FMUL R0, R0, UR4 ;  /* 0x0000000400007c20 */ /* 0x000fe20008400000 */
[----:B------:R-:W-:Y:S02]  /*a040*/  IMAD.MOV.U32 R5, RZ, RZ, -0x1 ;  /* 0xffffffffff057424 */ /* 0x000fe400078e00ff */
[----:B------:R-:W-:Y:S01]  /*a050*/  ISETP.NE.AND.EX P0, PT, R27, RZ, PT, P0 ;  /* 0x000000ff1b00720c */ /* 0x000fe20003f05300 */
[----:B------:R3:W4:Y:S01]  /*a060*/  F2I.U32.TRUNC.NTZ R12, R0 ;  /* 0x00000000000c7305 */ /* 0x000722000020f000 */
[----:B------:R-:W3:Y:S01]  /*a070*/  LDC R15, c[0x0][0x148] ;  /* 0x00005200ff0f7b82 */ /* 0x000ee20000000800 */
[----:B--2---:R-:W-:-:S02]  /*a080*/  SHF.R.U64 R10, R2, R4, R3 ;  /* 0x00000004020a7219 */ /* 0x004fc40000001203 */
[----:B------:R-:W-:-:S05]  /*a090*/  SHF.R.U32.HI R3, RZ, R4, R3 ;  /* 0x00000004ff037219 */ /* 0x000fca0000011603 */
[----:B------:R-:W2:Y:S01]  /*a0a0*/  LDC R14, c[0x0][0x600] ;  /* 0x00018000ff0e7b82 */ /* 0x000ea20000000800 */
[-CC-:B0-----:R-:W-:Y:S02]  /*a0b0*/  SHF.R.U64 R8, R10, R6.reuse, R3.reuse ;  /* 0x000000060a087219 */ /* 0x181fe40000001203 */
[----:B------:R-:W-:-:S05]  /*a0c0*/  SHF.R.U32.HI R3, RZ, R6, R3 ;  /* 0x00000006ff037219 */ /* 0x000fca0000011603 */
[----:B------:R-:W0:Y:S01]  /*a0d0*/  LDC R21, c[0x0][0x648] ;  /* 0x00019200ff157b82 */ /* 0x000e220000000800 */
[-CC-:B-1----:R-:W-:Y:S02]  /*a0e0*/  SHF.R.U64 R13, R8, R24.reuse, R3.reuse ;  /* 0x00000018080d7219 */ /* 0x182fe40000001203 */
[-C--:B------:R-:W-:Y:S02]  /*a0f0*/  SHF.L.U32 R5, R5, R24.reuse, RZ ;  /* 0x0000001805057219 */ /* 0x080fe400000006ff */
[-C--:B------:R-:W-:Y:S01]  /*a100*/  SHF.R.U32.HI R3, RZ, R24.reuse, R3 ;  /* 0x00000018ff037219 */ /* 0x080fe20000011603 */
[----:B------:R-:W-:Y:S01]  /*a110*/  IMAD.MOV.U32 R2, RZ, RZ, R13 ;  /* 0x000000ffff027224 */ /* 0x000fe200078e000d */
[----:B------:R-:W-:Y:S01]  /*a120*/  SHF.L.U32 R24, R7, R24, RZ ;  /* 0x0000001807187219 */ /* 0x000fe200000006ff */
[----:B------:R-:W1:Y:S01]  /*a130*/  LDC R25, c[0x0][0x638] ;  /* 0x00018e00ff197b82 */ /* 0x000e620000000800 */
[----:B------:R-:W-:-:S07]  /*a140*/  LOP3.LUT R19, RZ, R5, RZ, 0x33, !PT ;  /* 0x00000005ff137212 */ /* 0x000fce00078e33ff */
[----:B------:R-:W0:Y:S01]  /*a150*/  LDC R28, c[0x0][0x610] ;  /* 0x00018400ff1c7b82 */ /* 0x000e220000000800 */
[----:B----4-:R-:W-:Y:S05]  /*a160*/  @!P0 BRA `(.L_x_289) ;  /* 0x0000000000288947 */ /* 0x010fea0003800000 */
[----:B---3--:R-:W3:Y:S02]  /*a170*/  LDC R0, c[0x0][0x64c] ;  /* 0x00019300ff007b82 */ /* 0x008ee40000000800 */
[----:B---3--:R-:W-:-:S05]  /*a180*/  IADD3 R7, P0, R13, R0, RZ ;  /* 0x000000000d077210 */ /* 0x008fca0007f1e0ff */
        /* <DEDUP_REMOVED lines=8> */
.L_x_289:
[----:B------:R-:W4:Y:S01]  /*a210*/  LDC R4, c[0x0][0x65c] ;  /* 0x00019700ff047b82 */ /* 0x000f220000000800 */
[----:B0--3--:R-:W-:Y:S01]  /*a220*/  SHF.R.U64 R0, R2, R21, R3 ;  /* 0x0000001502007219 */ /* 0x009fe20000001203 */
[----:B--2---:R-:W-:Y:S01]  /*a230*/  VIADD R3, R14, 0xffffffff ;  /* 0xffffffff0e037836 */ /* 0x004fe20000000000 */
[----:B------:R-:W-:Y:S01]  /*a240*/  LOP3.LUT R19, R8, R19, RZ, 0xc0, !PT ;  /* 0x0000001308137212 */ /* 0x000fe200078ec0ff */
[----:B------:R-:W-:Y:S02]  /*a250*/  IMAD.MOV R12, RZ, RZ, -R12 ;  /* 0x000000ffff0c7224 */ /* 0x000fe400078e0a0c */
[----:B------:R-:W-:Y:S01]  /*a260*/  IMAD.MOV R2, RZ, RZ, -R0 ;  /* 0x000000ffff027224 */ /* 0x000fe200078e0a00 */
[----:B------:R-:W-:Y:S01]  /*a270*/  LOP3.LUT R3, R10, R3, RZ, 0xc0, !PT ;  /* 0x000000030a037212 */ /* 0x000fe200078ec0ff */
[----:B------:R-:W-:Y:S02]  /*a280*/  IMAD R19, R24, R0, R19 ;  /* 0x0000000018137224 */ /* 0x000fe400078e0213 */
[----:B-1----:R-:W-:-:S04]  /*a290*/  IMAD R0, R2, R25, R13 ;  /* 0x0000001902007224 */ /* 0x002fc800078e020d */
[----:B------:R-:W-:Y:S01]  /*a2a0*/  IMAD R2, R0, R14, R3 ;  /* 0x0000000e00027224 */ /* 0x000fe200078e0203 */
[----:B----4-:R-:W-:Y:S01]  /*a2b0*/  ISETP.NE.AND P0, PT, R4, 0x1, PT ;  /* 0x000000010400780c */ /* 0x010fe20003f05270 */
[----:B------:R-:W-:-:S05]  /*a2c0*/  IMAD.MOV.U32 R4, RZ, RZ, 0x1 ;  /* 0x00000001ff047424 */ /* 0x000fca00078e00ff */
[----:B------:R-:W-:-:S07]  /*a2d0*/  PRMT R0, R4, 0x7610, R0 ;  /* 0x0000761004007816 */ /* 0x000fce0000000000 */
[----:B------:R-:W-:-:S04]  /*a2e0*/  @P0 IMAD R22, R15, R12, R20 ;  /* 0x0000000c0f160224 */ /* 0x000fc800078e0214 */
[----:B------:R-:W-:-:S05]  /*a2f0*/  IMAD R19, R19, R28, R22 ;  /* 0x0000001c13137224 */ /* 0x000fca00078e0216 */
[----:B------:R-:W-:Y:S02]  /*a300*/  SEL R22, R2, R19, !P0 ;  /* 0x0000001302167207 */ /* 0x000fe40004000000 */
[----:B------:R-:W-:Y:S01]  /*a310*/  SEL R19, R19, R2, !P0 ;  /* 0x0000000213137207 */ /* 0x000fe20004000000 */
[----:B------:R-:W-:-:S07]  /*a320*/  IMAD.MOV.U32 R2, RZ, RZ, R11 ;  /* 0x000000ffff027224 */ /* 0x000fce00078e000b */
.L_x_287:
[----:B------:R-:W-:Y:S02]  /*a330*/  LOP3.LUT P0, RZ, R0, 0xff, RZ, 0xc0, !PT ;  /* 0x000000ff00ff7812 */ /* 0x000fe4000780c0ff */
[----:B------:R-:W-:-:S11]  /*a340*/  LOP3.LUT R173, R173, 0x1, RZ, 0x3c, !PT ;  /* 0x00000001adad7812 */ /* 0x000fd600078e3cff */
[----:B------:R-:W-:Y:S05]  /*a350*/  @P0 BRA `(.L_x_290) ;  /* 0xffffff70003c0947 */ /* 0x000fea000383ffff */
[----:B------:R-:W-:Y:S05]  /*a360*/  EXIT ;  /* 0x000000000000794d */ /* 0x000fea0003800000 */
.L_x_13:
[----:B------:R-:W-:-:S08]  /*a370*/  ISETP.NE.AND P0, PT, R0, RZ, PT ;  /* 0x000000ff0000720c */ /* 0x000fd00003f05270 */
[----:B0-----:R-:W0:-:S00]  /*a380*/  USETMAXREG.DEALLOC.CTAPOOL 0x28 ;  /* 0x00000028000079c8 */ /* 0x001e0000080e0500 */
[----:B------:R-:W-:Y:S05]  /*a390*/  @P0 EXIT ;  /* 0x000000000000094d */ /* 0x000fea0003800000 */
[----:B0-----:R-:W-:Y:S01]  /*a3a0*/  LOP3.LUT P0, RZ, R8, 0xff, RZ, 0xc0, !PT ;  /* 0x000000ff08ff7812 */ /* 0x001fe2000780c0ff */
[----:B------:R-:W-:Y:S02]  /*a3b0*/  IMAD.MOV.U32 R0, RZ, RZ, 0x1 ;  /* 0x00000001ff007424 */ /* 0x000fe400078e00ff */
[----:B------:R-:W-:-:S10]  /*a3c0*/  IMAD.MOV.U32 R7, RZ, RZ, RZ ;  /* 0x000000ffff077224 */ /* 0x000fd400078e00ff */
[----:B------:R-:W-:Y:S05]  /*a3d0*/  @!P0 BRA `(.L_x_291) ;  /* 0x0000000c001c8947 */ /* 0x000fea0003800000 */
[----:B------:R-:W-:Y:S01]  /*a3e0*/  LOP3.LUT P0, RZ, R4, 0x1f, RZ, 0xc0, !PT ;  /* 0x0000001f04ff7812 */ /* 0x000fe2000780c0ff */
[----:B------:R-:W-:Y:S01]  /*a3f0*/  ULDC UR5, c[0x0][0x658] ;  /* 0x0001960000057ab9 */ /* 0x000fe20000000800 */
[----:B------:R-:W-:Y:S01]  /*a400*/  UMOV UR6, 0xffffffff ;  /* 0xffffffff00067882 */ /* 0x000fe20000000000 */
[----:B------:R-:W-:Y:S01]  /*a410*/  BSSY B0, `(.L_x_291) ;  /* 0x00000c3000007945 */ /* 0x000fe20003800000 */
[----:B------:R-:W-:Y:S01]  /*a420*/  USHF.L.U32 UR6, UR6, UR5, URZ ;  /* 0x0000000506067299 */ /* 0x000fe2000800063f */
[C---:B------:R-:W-:Y:S01]  /*a430*/  ISETP.NE.AND P2, PT, R3.reuse, RZ, PT ;  /* 0x000000ff0300720c */ /* 0x040fe20003f45270 */
[----:B------:R-:W-:Y:S01]  /*a440*/  IMAD.MOV.U32 R8, RZ, RZ, 0x1 ;  /* 0x00000001ff087424 */ /* 0x000fe200078e00ff */
[----:B------:R-:W-:Y:S01]  /*a450*/  ISETP.NE.OR P0, PT, R3, RZ, !P0 ;  /* 0x000000ff0300720c */ /* 0x000fe20004705670 */
[----:B------:R-:W-:Y:S01]  /*a460*/  IMAD.MOV.U32 R0, RZ, RZ, 0x1 ;  /* 0x00000001ff007424 */ /* 0x000fe200078e00ff */
[----:B------:R-:W-:Y:S01]  /*a470*/  LOP3.LUT R6, R16, 0x2, RZ, 0xfc, !PT ;  /* 0x0000000210067812 */ /* 0x000fe200078efcff */
[----:B------:R-:W-:Y:S01]  /*a480*/  IMAD.MOV.U32 R7, RZ, RZ, RZ ;  /* 0x000000ffff077224 */ /* 0x000fe200078e00ff */
[----:B------:R-:W-:Y:S01]  /*a490*/  ULDC UR4, c[0x0][0x600] ;  /* 0x0001800000047ab9 */ /* 0x000fe20000000800 */
[----:B------:R-:W-:Y:S01]  /*a4a0*/  UMOV UR7, 0x1 ;  /* 0x0000000100077882 */ /* 0x000fe20000000000 */
[----:B------:R-:W-:-:S02]  /*a4b0*/  UIADD3 UR19, UR40, 0x1, URZ ;  /* 0x0000000128137890 */ /* 0x000fc4000fffe03f */
[----:B------:R-:W-:Y:S02]  /*a4c0*/  UIADD3 UR15, UR4, -0x1, URZ ;  /* 0xffffffff040f7890 */ /* 0x000fe4000fffe03f */
[----:B------:R-:W-:Y:S02]  /*a4d0*/  USHF.L.U32 UR17, UR7, UR5, URZ ;  /* 0x0000000507117299 */ /* 0x000fe4000800063f */
[----:B------:R-:W-:Y:S01]  /*a4e0*/  ULOP3.LUT UR16, URZ, UR6, URZ, 0x33, !UPT ;  /* 0x000000063f107292 */ /* 0x000fe2000f8e333f */
[----:B------:R-:W-:-:S11]  /*a4f0*/  ULDC.64 UR20, c[0x0][0x198] ;  /* 0x0000660000147ab9 */ /* 0x000fd60000000a00 */
.L_x_303:
[----:B------:R-:W-:-:S03]  /*a500*/  UMOV UR4, 0xffffffff ;  /* 0xffffffff00047882 */ /* 0x000fc60000000000 */
[----:B------:R-:W-:Y:S05]  /*a510*/  BRA.DIV UR4, `(.L_x_292) ;  /* 0x0000001204047947 */ /* 0x000fea000b800000 */
[----:B------:R-:W-:-:S13]  /*a520*/  ELECT P6, URZ, PT ;  /* 0x00000000003f782f */ /* 0x000fda00038c0000 */
.L_x_317:
[----:B------:R-:W0:Y:S01]  /*a530*/  LDC R3, c[0x0][0x28c] ;  /* 0x0000a300ff037b82 */ /* 0x000e220000000800 */
[----:B------:R-:W-:Y:S01]  /*a540*/  BSSY B1, `(.L_x_293) ;  /* 0x0000037000017945 */ /* 0x000fe20003800000 */
[----:B0-----:R-:W-:-:S13]  /*a550*/  ISETP.LT.OR P6, PT, R3, 0x1, !P6 ;  /* 0x000000010300780c */ /* 0x001fda00077c1670 */
[----:B------:R-:W-:Y:S05]  /*a560*/  @P6 BRA `(.L_x_294) ;  /* 0x0000000000d06947 */ /* 0x000fea0003800000 */
[----:B------:R-:W-:Y:S02]  /*a570*/  IMAD.SHL.U32 R22, R22, 0x100, RZ ;  /* 0x0000010016167824 */ /* 0x000fe400078e00ff */
[----:B------:R-:W-:Y:S02]  /*a580*/  IMAD.SHL.U32 R19, R19, 0x40, RZ ;  /* 0x0000004013137824 */ /* 0x000fe400078e00ff */
[----:B------:R-:W-:Y:S02]  /*a590*/  IMAD.MOV.U32 R12, RZ, RZ, RZ ;  /* 0x000000ffff0c7224 */ /* 0x000fe400078e00ff */
[----:B------:R-:W-:Y:S02]  /*a5a0*/  IMAD.U32 R13, RZ, RZ, UR19 ;  /* 0x00000013ff0d7e24 */ /* 0x000fe4000f8e00ff */
[----:B------:R-:W-:Y:S02]  /*a5b0*/  IMAD.MOV.U32 R3, RZ, RZ, R0 ;  /* 0x000000ffff037224 */ /* 0x000fe400078e0000 */
[----:B------:R-:W-:-:S07]  /*a5c0*/  IMAD.MOV.U32 R4, RZ, RZ, R7 ;  /* 0x000000ffff047224 */ /* 0x000fce00078e0007 */
.L_x_298:
[----:B------:R-:W0:Y:S01]  /*a5d0*/  S2R R10, SR_CgaCtaId ;  /* 0x00000000000a7919 */ /* 0x000e220000008800 */
[----:B------:R-:W-:Y:S01]  /*a5e0*/  MOV R5, 0x400 ;  /* 0x0000040000057802 */ /* 0x000fe20000000f00 */
[----:B------:R-:W1:Y:S03]  /*a5f0*/  @!P2 LDC R9, c[0x0][0x500] ;  /* 0x00014000ff09ab82 */ /* 0x000e660000000800 */
[----:B0-----:R-:W-:Y:S02]  /*a600*/  LEA R11, R10, R5, 0x18 ;  /* 0x000000050a0b7211 */ /* 0x001fe400078ec0ff */
[----:B------:R-:W-:-:S03]  /*a610*/  SHF.L.U32 R5, R3, 0x1f, RZ ;  /* 0x0000001f03057819 */ /* 0x000fc600000006ff */
[----:B------:R-:W-:-:S04]  /*a620*/  IMAD R10, R4, 0x8, R11 ;  /* 0x00000008040a7824 */ /* 0x000fc800078e020b */
[----:B------:R-:W0:Y:S02]  /*a630*/  SYNCS.PHASECHK.TRANS64.TRYWAIT P1, [R10+URZ+0x28], R5 ;  /* 0x000028050a0075a7 */ /* 0x000e24000802017f */
[----:B01----:R-:W-:Y:S05]  /*a640*/  @!P1 BRA `(.L_x_295) ;  /* 0x0000000c00d89947 */ /* 0x003fea0003800000 */
.L_x_318:
[----:B0-----:R-:W-:Y:S01]  /*a650*/  PRMT R5, R6, 0x9910, RZ ;  /* 0x0000991006057816 */ /* 0x001fe200000000ff */
[----:B------:R0:W-:Y:S03]  /*a660*/  @!P2 SYNCS.ARRIVE.TRANS64 RZ, [R10+URZ], R9 ;  /* 0x000000090affa9a7 */ /* 0x0001e6000800003f */
[----:B------:R-:W-:-:S13]  /*a670*/  ISETP.NE.AND P1, PT, R5, 0x2, PT ;  /* 0x000000020500780c */ /* 0x000fda0003f25270 */
[----:B0-----:R-:W-:Y:S05]  /*a680*/  @P1 BRA `(.L_x_296) ;  /* 0x0000000000041947 */ /* 0x001fea0003800000 */
[----:B------:R-:W-:Y:S01]  /*a690*/  BPT.TRAP 0x1 ;  /* 0x000000040000795c */ /* 0x000fe20000300000 */
.L_x_296:
[----:B------:R-:W-:Y:S05]  /*a6a0*/  @P0 BRA `(.L_x_297) ;  /* 0x0000000000040947 */ /* 0x000fea0003800000 */
[----:B------:R-:W-:Y:S01]  /*a6b0*/  BPT.TRAP 0x1 ;  /* 0x000000040000795c */ /* 0x000fe20000300000 */
.L_x_297:
[--C-:B------:R-:W-:Y:S01]  /*a6c0*/  IMAD R5, R4, 0x2000, R11.reuse ;  /* 0x0000200004057824 */ /* 0x100fe200078e020b */
[----:B------:R-:W-:Y:S01]  /*a6d0*/  R2UR UR9, R10 ;  /* 0x000000000a0972ca */ /* 0x000fe200000e0000 */
[C---:B------:R-:W-:Y:S01]  /*a6e0*/  IMAD R11, R4.reuse, 0x8000, R11 ;  /* 0x00008000040b7824 */ /* 0x040fe200078e020b */
[----:B------:R-:W-:Y:S01]  /*a6f0*/  UIADD3 UR4, UP0, UR20, 0xf0, URZ ;  /* 0x000000f014047890 */ /* 0x000fe2000ff1e03f */
[----:B------:R-:W-:Y:S01]  /*a700*/  VIADD R13, R13, 0xffffffff ;  /* 0xffffffff0d0d7836 */ /* 0x000fe20000000000 */
[----:B------:R-:W-:Y:S01]  /*a710*/  R2UR UR5, R5 ;  /* 0x00000000050572ca */ /* 0x000fe200000e0000 */
[----:B------:R-:W-:Y:S01]  /*a720*/  UIADD3 UR22, UP1, UR20, 0x1f0, URZ ;  /* 0x000001f014167890 */ /* 0x000fe2000ff3e03f */
[----:B------:R-:W-:Y:S01]  /*a730*/  R2UR UR8, R11 ;  /* 0x000000000b0872ca */ /* 0x000fe200000e0000 */
[----:B------:R-:W-:Y:S01]  /*a740*/  VIADD R4, R4, 0x1 ;  /* 0x0000000104047836 */ /* 0x000fe20000000000 */
[----:B------:R-:W-:Y:S01]  /*a750*/  R2UR UR11, R19 ;  /* 0x00000000130b72ca */ /* 0x000fe200000e0000 */
[----:B------:R-:W-:Y:S01]  /*a760*/  UIADD3.X UR23, URZ, UR21, URZ, UP1, !UPT ;  /* 0x000000153f177290 */ /* 0x000fe20008ffe43f */
[----:B------:R-:W-:Y:S01]  /*a770*/  R2UR UR10, R12 ;  /* 0x000000000c0a72ca */ /* 0x000fe200000e0000 */
[----:B------:R-:W-:Y:S01]  /*a780*/  UMOV UR6, 0x0 ;  /* 0x0000000000067882 */ /* 0x000fe20000000000 */
[----:B------:R-:W-:Y:S01]  /*a790*/  R2UR UR12, R2 ;  /* 0x00000000020c72ca */ /* 0x000fe200000e0000 */
[----:B------:R-:W-:Y:S01]  /*a7a0*/  UMOV UR7, 0x10000000 ;  /* 0x1000000000077882 */ /* 0x000fe20000000000 */
[----:B------:R-:W-:Y:S01]  /*a7b0*/  R2UR UR18, R22 ;  /* 0x00000000161272ca */ /* 0x000fe200000e0000 */
[----:B------:R-:W-:Y:S01]  /*a7c0*/  VIADD R12, R12, 0x20 ;  /* 0x000000200c0c7836 */ /* 0x000fe20000000000 */
[----:B------:R-:W-:Y:S01]  /*a7d0*/  ISETP.GT.AND P3, PT, R13, 0x1, PT ;  /* 0x000000010d00780c */ /* 0x000fe20003f64270 */
[----:B------:R-:W-:Y:S01]  /*a7e0*/  UIADD3 UR13, UR5, 0x180, URZ ;  /* 0x00000180050d7890 */ /* 0x000fe2000fffe03f */
[----:B------:R-:W-:Y:S01]  /*a7f0*/  ISETP.NE.AND P1, PT, R4, 0x5, PT ;  /* 0x000000050400780c */ /* 0x000fe20003f25270 */
[----:B------:R-:W-:-:S02]  /*a800*/  UIADD3.X UR5, URZ, UR21, URZ, UP0, !UPT ;  /* 0x000000153f057290 */ /* 0x000fc400087fe43f */
[----:B------:R-:W-:Y:S01]  /*a810*/  UIADD3 UR14, UR8, 0xa180, URZ ;  /* 0x0000a180080e7890 */ /* 0x000fe2000fffe03f */
[----:B------:R-:W-:Y:S02]  /*a820*/  SEL R10, RZ, 0x1, P1 ;  /* 0x00000001ff0a7807 */ /* 0x000fe40000800000 */
[----:B------:R-:W-:Y:S01]  /*a830*/  UMOV UR8, UR13 ;  /* 0x0000000d00087c82 */ /* 0x000fe20008000000 */
[----:B------:R-:W-:Y:S02]  /*a840*/  SEL R4, R4, RZ, P1 ;  /* 0x000000ff04047207 */ /* 0x000fe40000800000 */
[----:B------:R-:W-:Y:S01]  /*a850*/  LOP3.LUT R3, R3, R10, RZ, 0x3c, !PT ;  /* 0x0000000a03037212 */ /* 0x000fe200078e3cff */
[----:B------:R0:W-:Y:S02]  /*a860*/  UTMALDG.3D [UR8], [UR4], desc[UR6] ;  /* 0x00000608040075b4 */ /* 0x0001e40008011000 */
[----:B0-----:R-:W-:Y:S01]  /*a870*/  UMOV UR8, UR14 ;  /* 0x0000000e00087c82 */ /* 0x001fe20008000000 */
[----:B------:R-:W-:-:S02]  /*a880*/  UMOV UR11, UR18 ;  /* 0x00000012000b7c82 */ /* 0x000fc40008000000 */
[----:B------:R0:W-:Y:S02]  /*a890*/  UTMALDG.3D [UR8], [UR22], desc[UR6] ;  /* 0x00000608160075b4 */ /* 0x0001e40008011000 */
[----:B0-----:R-:W-:Y:S05]  /*a8a0*/  @P3 BRA `(.L_x_298) ;  /* 0xfffffffc00483947 */ /* 0x001fea000383ffff */
.L_x_294:
[----:B------:R-:W-:Y:S05]  /*a8b0*/  BSYNC B1 ;  /* 0x0000000000017941 */ /* 0x000fea0003800000 */
.L_x_293:
[----:B------:R-:W2:Y:S01]  /*a8c0*/  LDL.64 R10, [R1] ;  /* 0x00000000010a7983 */ /* 0x000ea20000100a00 */
[----:B------:R-:W-:Y:S01]  /*a8d0*/  LOP3.LUT P4, RZ, R8, 0xff, RZ, 0xc0, !PT ;  /* 0x000000ff08ff7812 */ /* 0x000fe2000788c0ff */
[----:B------:R-:W-:Y:S01]  /*a8e0*/  VIADD R4, R7, UR40 ;  /* 0x0000002807047c36 */ /* 0x000fe20008000000 */
[----:B------:R-:W-:Y:S01]  /*a8f0*/  ULDC.64 UR4, c[0x0][0x650] ;  /* 0x0001940000047ab9 */ /* 0x000fe20000000a00 */
[----:B------:R-:W-:Y:S01]  /*a900*/  IMAD.U32 R7, RZ, RZ, UR40 ;  /* 0x00000028ff077e24 */ /* 0x000fe2000f8e00ff */
[----:B------:R-:W-:Y:S01]  /*a910*/  UISETP.GE.U32.AND UP0, UPT, UR40, 0x5, UPT ;  /* 0x000000052800788c */ /* 0x000fe2000bf06070 */
[----:B------:R-:W-:Y:S01]  /*a920*/  BSSY B1, `(.L_x_299) ;  /* 0x000006f000017945 */ /* 0x000fe20003800000 */
[----:B------:R-:W-:Y:S01]  /*a930*/  ISETP.GT.U32.AND P1, PT, R4, 0x4, PT ;  /* 0x000000040400780c */ /* 0x000fe20003f24070 */
[----:B------:R-:W-:Y:S01]  /*a940*/  IMAD.MOV.U32 R19, RZ, RZ, -0x1 ;  /* 0xffffffffff137424 */ /* 0x000fe200078e00ff */
[----:B------:R-:W-:Y:S01]  /*a950*/  PRMT R8, RZ, 0x7610, R8 ;  /* 0x00007610ff087816 */ /* 0x000fe20000000008 */
[----:B------:R-:W-:Y:S01]  /*a960*/  IMAD.MOV.U32 R22, RZ, RZ, -0x1 ;  /* 0xffffffffff167424 */ /* 0x000fe200078e00ff */
[----:B------:R-:W-:-:S02]  /*a970*/  ISETP.LT.U32.AND P1, PT, R7, 0x5, P1 ;  /* 0x000000050700780c */ /* 0x000fc40000f21070 */
[----:B------:R-:W-:Y:S01]  /*a980*/  PLOP3.LUT P3, PT, PT, PT, UP0, 0x80, 0x0 ;  /* 0x000000000000781c */ /* 0x000fe20003f6f008 */
[----:B------:R-:W0:Y:S01]  /*a990*/  @P4 S2R R3, SR_CgaCtaId ;  /* 0x0000000000034919 */ /* 0x000e220000008800 */
[----:B------:R-:W-:-:S04]  /*a9a0*/  @P4 MOV R2, 0x400 ;  /* 0x0000040000024802 */ /* 0x000fc80000000f00 */
[----:B0-----:R-:W-:Y:S01]  /*a9b0*/  @P4 LEA R5, R3, R2, 0x18 ;  /* 0x0000000203054211 */ /* 0x001fe200078ec0ff */
[----:B------:R-:W-:-:S03]  /*a9c0*/  IMAD.WIDE.U32 R2, R4, -0x33333333, RZ ;  /* 0xcccccccd04027825 */ /* 0x000fc600078e00ff */
[----:B------:R0:W-:Y:S01]  /*a9d0*/  @P4 SYNCS.ARRIVE.TRANS64.A1T0 RZ, [R5+URZ+0x88], RZ ;  /* 0x000088ff05ff49a7 */ /* 0x0001e2000810003f */
[----:B------:R-:W-:Y:S01]  /*a9e0*/  IMAD.MOV.U32 R2, RZ, RZ, -0x1 ;  /* 0xffffffffff027424 */ /* 0x000fe200078e00ff */
[----:B0-----:R-:W-:Y:S02]  /*a9f0*/  SHF.R.U32.HI R5, RZ, 0x2, R3 ;  /* 0x00000002ff057819 */ /* 0x001fe40000011603 */
[----:B------:R-:W-:-:S03]  /*aa00*/  SEL R3, RZ, 0x1, !P1 ;  /* 0x00000001ff037807 */ /* 0x000fc60004800000 */
[----:B------:R-:W-:Y:S01]  /*aa10*/  IMAD R7, R5, -0x5, R4 ;  /* 0xfffffffb05077824 */ /* 0x000fe200078e0204 */
[----:B------:R-:W-:Y:S02]  /*aa20*/  LOP3.LUT R0, R0, R3, RZ, 0x3c, !PT ;  /* 0x0000000300007212 */ /* 0x000fe400078e3cff */
[----:B------:R-:W-:Y:S02]  /*aa30*/  PRMT R3, RZ, 0x7610, R3 ;  /* 0x00007610ff037816 */ /* 0x000fe40000000003 */
[----:B------:R-:W-:Y:S02]  /*aa40*/  @P3 LOP3.LUT R0, R0, 0x1, R5, 0x78, !PT ;  /* 0x0000000100003812 */ /* 0x000fe400078e7805 */
[----:B--2---:R-:W-:-:S04]  /*aa50*/  IADD3 R18, P4, R18, R10, RZ ;  /* 0x0000000a12127210 */ /* 0x004fc80007f9e0ff */
[----:B------:R-:W-:Y:S01]  /*aa60*/  ISETP.GE.U32.AND P1, PT, R18, UR4, PT ;  /* 0x0000000412007c0c */ /* 0x000fe2000bf26070 */
[----:B------:R-:W-:-:S05]  /*aa70*/  IMAD.X R17, R17, 0x1, R23, P4 ;  /* 0x0000000111117824 */ /* 0x000fca00020e0617 */
[----:B------:R-:W-:-:S13]  /*aa80*/  ISETP.GE.U32.AND.EX P1, PT, R17, UR5, PT, P1 ;  /* 0x0000000511007c0c */ /* 0x000fda000bf26110 */
[----:B------:R-:W-:Y:S05]  /*aa90*/  @P1 BRA `(.L_x_300) ;  /* 0x00000004005c1947 */ /* 0x000fea0003800000 */
[----:B------:R-:W0:Y:S01]  /*aaa0*/  S2R R11, SR_CTAID.X ;  /* 0x00000000000b7919 */ /* 0x000e220000002500 */
[----:B------:R-:W-:Y:S01]  /*aab0*/  ULDC.64 UR4, c[0x0][0x628] ;  /* 0x00018a0000047ab9 */ /* 0x000fe20000000a00 */
[----:B------:R-:W1:Y:S01]  /*aac0*/  LDC R12, c[0x0][0x144] ;  /* 0x00005100ff0c7b82 */ /* 0x000e620000000800 */
[----:B------:R-:W-:Y:S01]  /*aad0*/  ISETP.NE.U32.AND P1, PT, RZ, UR4, PT ;  /* 0x00000004ff007c0c */ /* 0x000fe2000bf25070 */
[----:B------:R-:W2:Y:S01]  /*aae0*/  S2R R9, SR_CTAID.Y ;  /* 0x0000000000097919 */ /* 0x000ea20000002600 */
[----:B------:R-:W-:Y:S01]  /*aaf0*/  ULDC UR6, c[0x0][0x150] ;  /* 0x0000540000067ab9 */ /* 0x000fe20000000800 */
[----:B------:R-:W-:Y:S01]  /*ab00*/  ULDC UR7, c[0x0][0x630] ;  /* 0x00018c0000077ab9 */ /* 0x000fe20000000800 */
[----:B------:R-:W-:Y:S01]  /*ab10*/  ISETP.NE.AND.EX P1, PT, RZ, UR5, PT, P1 ;  /* 0x00000005ff007c0c */ /* 0x000fe2000bf25310 */
[----:B------:R-:W-:Y:S01]  /*ab20*/  IMAD.MOV.U32 R2, RZ, RZ, R18 ;  /* 0x000000ffff027224 */ /* 0x000fe200078e0012 */
[----:B0-----:R-:W-:-:S05]  /*ab30*/  I2FP.F32.U32 R3, R11 ;  /* 0x0000000b00037245 */ /* 0x001fca0000201000 */
[----:B------:R-:W-:Y:S01]  /*ab40*/  FMUL R14, R3, UR6 ;  /* 0x00000006030e7c20 */ /* 0x000fe20008400000 */
[----:B------:R-:W-:-:S05]  /*ab50*/  IMAD.MOV.U32 R3, RZ, RZ, R17 ;  /* 0x000000ffff037224 */ /* 0x000fca00078e0011 */
[----:B--2---:R-:W-:Y:S05]  /*ab60*/  @!P1 BRA `(.L_x_301) ;  /* 0x0000000000289947 */ /* 0x004fea0003800000 */
[----:B------:R-:W-:Y:S02]  /*ab70*/  ULDC UR6, c[0x0][0x634] ;  /* 0x00018d0000067ab9 */ /* 0x000fe40000000800 */
[----:B------:R-:W-:-:S05]  /*ab80*/  IADD3 R3, P1, R18, UR6, RZ ;  /* 0x0000000612037c10 */ /* 0x000fca000ff3e0ff */
[----:B------:R-:W-:-:S04]  /*ab90*/  IMAD.X R13, RZ, RZ, R17, P1 ;  /* 0x000000ffff0d7224 */ /* 0x000fc800008e0611 */
[----:B------:R-:W-:-:S04]  /*aba0*/  IMAD.WIDE.U32 R4, R13, UR4, RZ ;  /* 0x000000040d047c25 */ /* 0x000fc8000f8e00ff */
[----:B------:R-:W-:-:S04]  /*abb0*/  IMAD.WIDE.U32 R4, P1, R3, UR5, R4 ;  /* 0x0000000503047c25 */ /* 0x000fc8000f820004 */
[----:B------:R-:W-:-:S04]  /*abc0*/  IMAD.WIDE.U32 R2, R3, UR4, RZ ;  /* 0x0000000403027c25 */ /* 0x000fc8000f8e00ff */
[----:B------:R-:W-:Y:S01]  /*abd0*/  IMAD.MOV.U32 R2, RZ, RZ, R5 ;  /* 0x000000ffff027224 */ /* 0x000fe200078e0005 */
[----:B------:R-:W-:Y:S01]  /*abe0*/  IADD3 RZ, P3, R3, R4, RZ ;  /* 0x0000000403ff7210 */ /* 0x000fe20007f7e0ff */
[----:B------:R-:W-:-:S04]  /*abf0*/  IMAD.X R3, RZ, RZ, RZ, P1 ;  /* 0x000000ffff037224 */ /* 0x000fc800008e06ff */
[----:B------:R-:W-:-:S08]  /*ac00*/  IMAD.WIDE.U32.X R2, R13, UR5, R2, P3 ;  /* 0x000000050d027c25 */ /* 0x000fd000098e0402 */
.L_x_301:
[--C-:B------:R-:W-:Y:S01]  /*ac10*/  SHF.R.U64 R10, R2, UR7, R3.reuse ;  /* 0x00000007020a7c19 */ /* 0x100fe20008001203 */
[----:B------:R-:W0:Y:S01]  /*ac20*/  F2I.U32.TRUNC.NTZ R14, R14 ;  /* 0x0000000e000e7305 */ /* 0x000e22000020f000 */
[----:B------:R-:W-:Y:S01]  /*ac30*/  SHF.R.U32.HI R2, RZ, UR7, R3 ;  /* 0x00000007ff027c19 */ /* 0x000fe20008011603 */
[----:B------:R-:W-:Y:S01]  /*ac40*/  ULDC.64 UR4, c[0x0][0x620] ;  /* 0x0001880000047ab9 */ /* 0x000fe20000000a00 */
[----:B------:R-:W-:Y:S01]  /*ac50*/  IADD3 R5, P1, RZ, -R10, RZ ;  /* 0x8000000aff057210 */ /* 0x000fe20007f3e0ff */
[----:B------:R-:W-:Y:S01]  /*ac60*/  IMAD.MOV.U32 R3, RZ, RZ, R17 ;  /* 0x000000ffff037224 */ /* 0x000fe200078e0011 */
[----:B------:R-:W-:-:S03]  /*ac70*/  ULDC.64 UR6, c[0x0][0x640] ;  /* 0x0001900000067ab9 */ /* 0x000fc60000000a00 */
[----:B------:R-:W-:Y:S01]  /*ac80*/  IMAD.X R2, RZ, RZ, ~R2, P1 ;  /* 0x000000ffff027224 */ /* 0x000fe200008e0e02 */
[----:B------:R-:W-:-:S03]  /*ac90*/  ISETP.NE.U32.AND P1, PT, RZ, UR6, PT ;  /* 0x00000006ff007c0c */ /* 0x000fc6000bf25070 */
[----:B------:R-:W-:Y:S01]  /*aca0*/  IMAD R4, R2, UR4, RZ ;  /* 0x0000000402047c24 */ /* 0x000fe2000f8e02ff */
[----:B------:R-:W-:Y:S01]  /*acb0*/  ISETP.NE.AND.EX P1, PT, RZ, UR7, PT, P1 ;  /* 0x00000007ff007c0c */ /* 0x000fe2000bf25310 */
[----:B------:R-:W-:-:S04]  /*acc0*/  IMAD.MOV.U32 R2, RZ, RZ, R18 ;  /* 0x000000ffff027224 */ /* 0x000fc800078e0012 */
[----:B------:R-:W-:Y:S01]  /*acd0*/  IMAD.WIDE.U32 R2, R5, UR4, R2 ;  /* 0x0000000405027c25 */ /* 0x000fe2000f8e0002 */
[----:B------:R-:W-:-:S03]  /*ace0*/  ULDC UR4, c[0x0][0x618] ;  /* 0x0001860000047ab9 */ /* 0x000fc60000000800 */
[----:B------:R-:W-:Y:S01]  /*acf0*/  IMAD R5, R5, UR5, R4 ;  /* 0x0000000505057c24 */ /* 0x000fe2000f8e0204 */
[----:B------:R-:W-:Y:S01]  /*ad00*/  ULDC UR5, c[0x0][0x154] ;  /* 0x0000550000057ab9 */ /* 0x000fe20000000800 */
[----:B0-----:R-:W-:Y:S02]  /*ad10*/  IMAD.MOV R4, RZ, RZ, -R14 ;  /* 0x000000ffff047224 */ /* 0x001fe400078e0a0e */
[----:B------:R-:W0:Y:S01]  /*ad20*/  LDC R14, c[0x0][0x148] ;  /* 0x00005200ff0e7b82 */ /* 0x000e220000000800 */
[----:B------:R-:W-:Y:S02]  /*ad30*/  IMAD.IADD R3, R3, 0x1, R5 ;  /* 0x0000000103037824 */ /* 0x000fe400078e0205 */
[----:B-1----:R-:W-:Y:S01]  /*ad40*/  IMAD R11, R12, R4, R11 ;  /* 0x000000040c0b7224 */ /* 0x002fe200078e020b */
[----:B------:R-:W-:Y:S02]  /*ad50*/  I2FP.F32.U32 R4, R9 ;  /* 0x0000000900047245 */ /* 0x000fe40000201000 */
[----:B------:R-:W-:-:S02]  /*ad60*/  SHF.R.U64 R12, R2, UR4, R3 ;  /* 0x00000004020c7c19 */ /* 0x000fc40008001203 */
[----:B------:R-:W-:Y:S01]  /*ad70*/  SHF.R.U32.HI R3, RZ, UR4, R3 ;  /* 0x00000004ff037c19 */ /* 0x000fe20008011603 */
[----:B------:R-:W-:Y:S01]  /*ad80*/  FMUL R4, R4, UR5 ;  /* 0x0000000504047c20 */ /* 0x000fe20008400000 */
[----:B------:R-:W-:Y:S02]  /*ad90*/  ULDC UR4, c[0x0][0x608] ;  /* 0x0001820000047ab9 */ /* 0x000fe40000000800 */
[--C-:B------:R-:W-:Y:S01]  /*ada0*/  SHF.R.U64 R15, R12, UR4, R3.reuse ;  /* 0x000000040c0f7c19 */ /* 0x100fe20008001203 */
[----:B------:R1:W2:Y:S01]  /*adb0*/  F2I.U32.TRUNC.NTZ R20, R4 ;  /* 0x0000000400147305 */ /* 0x0002a2000020f000 */
[----:B------:R-:W-:Y:S01]  /*adc0*/  SHF.R.U32.HI R2, RZ, UR4, R3 ;  /* 0x00000004ff027c19 */ /* 0x000fe20008011603 */
[----:B------:R-:W-:-:S03]  /*add0*/  ULDC UR4, c[0x0][0x658] ;  /* 0x0001960000047ab9 */ /* 0x000fc60000000800 */
[--C-:B------:R-:W-:Y:S02]  /*ade0*/  SHF.R.U64 R13, R15, UR4, R2.reuse ;  /* 0x000000040f0d7c19 */ /* 0x100fe40008001202 */
[----:B------:R-:W-:-:S03]  /*adf0*/  SHF.R.U32.HI R19, RZ, UR4, R2 ;  /* 0x00000004ff137c19 */ /* 0x000fc60008011602 */
[----:B------:R-:W-:Y:S02]  /*ae00*/  IMAD.MOV.U32 R2, RZ, RZ, R13 ;  /* 0x000000ffff027224 */ /* 0x000fe400078e000d */
[----:B------:R-:W-:Y:S01]  /*ae10*/  IMAD.MOV.U32 R3, RZ, RZ, R19 ;  /* 0x000000ffff037224 */ /* 0x000fe200078e0013 */
[----:B-1----:R-:W-:Y:S06]  /*ae20*/  @!P1 BRA `(.L_x_302) ;  /* 0x0000000000289947 */ /* 0x002fec0003800000 */
        /* <DEDUP_REMOVED lines=10> */
.L_x_302:
[----:B------:R-:W1:Y:S01]  /*aed0*/  LDC R4, c[0x0][0x65c] ;  /* 0x00019700ff047b82 */ /* 0x000e620000000800 */
[----:B------:R-:W-:Y:S01]  /*aee0*/  ULDC UR4, c[0x0][0x648] ;  /* 0x0001920000047ab9 */ /* 0x000fe20000000800 */
[----:B------:R-:W-:Y:S01]  /*aef0*/  LOP3.LUT R15, R15, UR16, RZ, 0xc0, !PT ;  /* 0x000000100f0f7c12 */ /* 0x000fe2000f8ec0ff */
[----:B--2---:R-:W-:Y:S01]  /*af00*/  IMAD.MOV R20, RZ, RZ, -R20 ;  /* 0x000000ffff147224 */ /* 0x004fe200078e0a14 */
[----:B------:R-:W-:Y:S01]  /*af10*/  SHF.R.U64 R2, R2, UR4, R3 ;  /* 0x0000000402027c19 */ /* 0x000fe20008001203 */
[----:B------:R-:W-:Y:S01]  /*af20*/  ULDC UR4, c[0x0][0x638] ;  /* 0x00018e0000047ab9 */ /* 0x000fe20000000800 */
[----:B------:R-:W-:Y:S01]  /*af30*/  LOP3.LUT R12, R12, UR15, RZ, 0xc0, !PT ;  /* 0x0000000f0c0c7c12 */ /* 0x000fe2000f8ec0ff */
[----:B------:R-:W-:Y:S01]  /*af40*/  ULDC UR5, c[0x0][0x610] ;  /* 0x0001840000057ab9 */ /* 0x000fe20000000800 */
[----:B------:R-:W-:Y:S01]  /*af50*/  IMAD.MOV.U32 R3, RZ, RZ, 0x1 ;  /* 0x00000001ff037424 */ /* 0x000fe200078e00ff */
[----:B-1----:R-:W-:Y:S01]  /*af60*/  ISETP.NE.AND P1, PT, R4, 0x1, PT ;  /* 0x000000010400780c */ /* 0x002fe20003f25270 */
[----:B------:R-:W-:-:S02]  /*af70*/  IMAD.MOV R4, RZ, RZ, -R2 ;  /* 0x000000ffff047224 */ /* 0x000fc400078e0a02 */
[----:B------:R-:W-:Y:S02]  /*af80*/  IMAD R2, R2, UR17, R15 ;  /* 0x0000001102027c24 */ /* 0x000fe4000f8e020f */
[----:B------:R-:W-:Y:S01]  /*af90*/  IMAD R13, R4, UR4, R13 ;  /* 0x00000004040d7c24 */ /* 0x000fe2000f8e020d */
[----:B------:R-:W-:-:S07]  /*afa0*/  ULDC UR4, c[0x0][0x600] ;  /* 0x0001800000047ab9 */ /* 0x000fce0000000800 */
[----:B0-----:R-:W-:-:S04]  /*afb0*/  @P1 IMAD R11, R14, R20, R9 ;  /* 0x000000140e0b1224 */ /* 0x001fc800078e0209 */
[----:B------:R-:W-:Y:S02]  /*afc0*/  IMAD R11, R2, UR5, R11 ;  /* 0x00000005020b7c24 */ /* 0x000fe4000f8e020b */
[----:B------:R-:W-:-:S05]  /*afd0*/  IMAD R2, R13, UR4, R12 ;  /* 0x000000040d027c24 */ /* 0x000fca000f8e020c */
[----:B------:R-:W-:Y:S02]  /*afe0*/  SEL R22, R2, R11, !P1 ;  /* 0x0000000b02167207 */ /* 0x000fe40004800000 */
[----:B------:R-:W-:Y:S01]  /*aff0*/  SEL R19, R11, R2, !P1 ;  /* 0x000000020b137207 */ /* 0x000fe20004800000 */
[----:B------:R-:W-:-:S07]  /*b000*/  IMAD.MOV.U32 R2, RZ, RZ, R10 ;  /* 0x000000ffff027224 */ /* 0x000fce00078e000a */
.L_x_300:
[----:B------:R-:W-:Y:S05]  /*b010*/  BSYNC B1 ;  /* 0x0000000000017941 */ /* 0x000fea0003800000 */
.L_x_299:
[----:B------:R-:W-:-:S13]  /*b020*/  LOP3.LUT P1, RZ, R3, 0xff, RZ, 0xc0, !PT ;  /* 0x000000ff03ff7812 */ /* 0x000fda000782c0ff */
[----:B------:R-:W-:Y:S05]  /*b030*/  @P1 BRA `(.L_x_303) ;  /* 0xfffffff400301947 */ /* 0x000fea000383ffff */
[----:B------:R-:W-:Y:S05]  /*b040*/  BSYNC B0 ;  /* 0x0000000000007941 */ /* 0x000fea0003800000 */
.L_x_291:
[----:B------:R-:W-:-:S03]  /*b050*/  UMOV UR4, 0xffffffff ;  /* 0xffffffff00047882 */ /* 0x000fc60000000000 */
[----:B------:R-:W-:Y:S05]  /*b060*/  BRA.DIV UR4, `(.L_x_304) ;  /* 0x0000000604647947 */ /* 0x000fea000b800000 */
[----:B------:R-:W-:-:S13]  /*b070*/  ELECT P6, URZ, PT ;  /* 0x00000000003f782f */ /* 0x000fda00038c0000 */
.L_x_321:
[----:B------:R-:W-:Y:S04]  /*b080*/  BSSY B0, `(.L_x_305) ;  /* 0x0000034000007945 */ /* 0x000fe80003800000 */
[----:B------:R-:W-:Y:S05]  /*b090*/  @!P6 BRA `(.L_x_306) ;  /* 0x0000000000c8e947 */ /* 0x000fea0003800000 */
[----:B------:R-:W-:-:S04]  /*b0a0*/  LOP3.LUT R16, R16, 0x2, RZ, 0xfc, !PT ;  /* 0x0000000210107812 */ /* 0x000fc800078efcff */
[----:B------:R-:W-:-:S13]  /*b0b0*/  ISETP.NE.AND P0, PT, R16, 0x3, PT ;  /* 0x000000031000780c */ /* 0x000fda0003f05270 */
[----:B------:R-:W-:Y:S05]  /*b0c0*/  @!P0 BRA `(.L_x_307) ;  /* 0x0000000000048947 */ /* 0x000fea0003800000 */
[----:B------:R-:W-:Y:S01]  /*b0d0*/  BPT.TRAP 0x1 ;  /* 0x000000040000795c */ /* 0x000fe20000300000 */
.L_x_307:
[----:B------:R-:W0:Y:S01]  /*b0e0*/  S2R R3, SR_CgaCtaId ;  /* 0x0000000000037919 */ /* 0x000e220000008800 */
[----:B------:R-:W-:Y:S02]  /*b0f0*/  MOV R2, 0x400 ;  /* 0x0000040000027802 */ /* 0x000fe40000000f00 */
[----:B------:R-:W-:Y:S02]  /*b100*/  SHF.L.U32 R4, R0, 0x1f, RZ ;  /* 0x0000001f00047819 */ /* 0x000fe400000006ff */
[----:B0-----:R-:W-:-:S05]  /*b110*/  LEA R2, R3, R2, 0x18 ;  /* 0x0000000203027211 */ /* 0x001fca00078ec0ff */
[----:B------:R-:W-:-:S04]  /*b120*/  VIADD R2, R2, 0x28 ;  /* 0x0000002802027836 */ /* 0x000fc80000000000 */
[C---:B------:R-:W-:Y:S02]  /*b130*/  IMAD R9, R7.reuse, 0x8, R2 ;  /* 0x0000000807097824 */ /* 0x040fe400078e0202 */
[----:B------:R-:W-:Y:S02]  /*b140*/  VIADD R7, R7, 0x1 ;  /* 0x0000000107077836 */ /* 0x000fe40000000000 */
[----:B------:R-:W0:Y:S03]  /*b150*/  SYNCS.PHASECHK.TRANS64.TRYWAIT P0, [R9+URZ], R4 ;  /* 0x00000004090075a7 */ /* 0x000e26000800017f */
[----:B------:R-:W-:-:S04]  /*b160*/  ISETP.NE.AND P1, PT, R7, 0x5, PT ;  /* 0x000000050700780c */ /* 0x000fc80003f25270 */
[----:B------:R-:W-:Y:S02]  /*b170*/  SEL R3, RZ, 0x1, P1 ;  /* 0x00000001ff037807 */ /* 0x000fe40000800000 */
[----:B------:R-:W-:Y:S02]  /*b180*/  SEL R7, R7, RZ, P1 ;  /* 0x000000ff07077207 */ /* 0x000fe40000800000 */
[----:B------:R-:W-:-:S03]  /*b190*/  LOP3.LUT R6, R0, R3, RZ, 0x3c, !PT ;  /* 0x0000000300067212 */ /* 0x000fc600078e3cff */
[----:B------:R-:W-:Y:S01]  /*b1a0*/  IMAD R8, R7, 0x8, R2 ;  /* 0x0000000807087824 */ /* 0x000fe200078e0202 */
[----:B------:R-:W-:Y:S01]  /*b1b0*/  SHF.L.U32 R5, R6, 0x1f, RZ ;  /* 0x0000001f06057819 */ /* 0x000fe200000006ff */
[----:B0-----:R-:W-:Y:S06]  /*b1c0*/  @!P0 BRA `(.L_x_308) ;  /* 0x00000004002c8947 */ /* 0x001fec0003800000 */
.L_x_322:
[----:B------:R-:W1:Y:S01]  /*b1d0*/  SYNCS.PHASECHK.TRANS64.TRYWAIT P0, [R8+URZ], R5 ;  /* 0x00000005080075a7 */ /* 0x000e62000800017f */
[----:B------:R-:W-:-:S05]  /*b1e0*/  VIADD R0, R7, 0x1 ;  /* 0x0000000107007836 */ /* 0x000fca0000000000 */
[----:B------:R-:W-:-:S04]  /*b1f0*/  ISETP.NE.AND P1, PT, R0, 0x5, PT ;  /* 0x000000050000780c */ /* 0x000fc80003f25270 */
[----:B------:R-:W-:Y:S02]  /*b200*/  SEL R3, RZ, 0x1, P1 ;  /* 0x00000001ff037807 */ /* 0x000fe40000800000 */
[----:B------:R-:W-:Y:S02]  /*b210*/  SEL R7, R0, RZ, P1 ;  /* 0x000000ff00077207 */ /* 0x000fe40000800000 */
[----:B------:R-:W-:-:S03]  /*b220*/  LOP3.LUT R6, R6, R3, RZ, 0x3c, !PT ;  /* 0x0000000306067212 */ /* 0x000fc600078e3cff */
[----:B0-----:R-:W-:Y:S01]  /*b230*/  IMAD R9, R7, 0x8, R2 ;  /* 0x0000000807097824 */ /* 0x001fe200078e0202 */
[----:B------:R-:W-:Y:S01]  /*b240*/  SHF.L.U32 R4, R6, 0x1f, RZ ;  /* 0x0000001f06047819 */ /* 0x000fe200000006ff */
[----:B-1----:R-:W-:Y:S06]  /*b250*/  @!P0 BRA `(.L_x_309) ;  /* 0x00000004001c8947 */ /* 0x002fec0003800000 */
.L_x_323:
[----:B------:R-:W1:Y:S01]  /*b260*/  SYNCS.PHASECHK.TRANS64.TRYWAIT P0, [R9+URZ], R4 ;  /* 0x00000004090075a7 */ /* 0x000e62000800017f */
[----:B------:R-:W-:-:S05]  /*b270*/  VIADD R0, R7, 0x1 ;  /* 0x0000000107007836 */ /* 0x000fca0000000000 */
[----:B------:R-:W-:-:S04]  /*b280*/  ISETP.NE.AND P1, PT, R0, 0x5, PT ;  /* 0x000000050000780c */ /* 0x000fc80003f25270 */
[----:B------:R-:W-:Y:S02]  /*b290*/  SEL R3, RZ, 0x1, P1 ;  /* 0x00000001ff037807 */ /* 0x000fe40000800000 */
[----:B------:R-:W-:Y:S02]  /*b2a0*/  SEL R7, R0, RZ, P1 ;  /* 0x000000ff00077207 */ /* 0x000fe40000800000 */
[----:B------:R-:W-:-:S03]  /*b2b0*/  LOP3.LUT R11, R6, R3, RZ, 0x3c, !PT ;  /* 0x00000003060b7212 */ /* 0x000fc600078e3cff */
[----:B------:R-:W-:Y:S01]  /*b2c0*/  IMAD R6, R7, 0x8, R2 ;  /* 0x0000000807067824 */ /* 0x000fe200078e0202 */
[----:B0-----:R-:W-:Y:S01]  /*b2d0*/  SHF.L.U32 R5, R11, 0x1f, RZ ;  /* 0x0000001f0b057819 */ /* 0x001fe200000006ff */
[----:B-1----:R-:W-:Y:S06]  /*b2e0*/  @!P0 BRA `(.L_x_310) ;  /* 0x00000004000c8947 */ /* 0x002fec0003800000 */
.L_x_324:
[----:B------:R-:W1:Y:S01]  /*b2f0*/  SYNCS.PHASECHK.TRANS64.TRYWAIT P0, [R6+URZ], R5 ;  /* 0x00000005060075a7 */ /* 0x000e62000800017f */
[----:B------:R-:W-:-:S05]  /*b300*/  VIADD R0, R7, 0x1 ;  /* 0x0000000107007836 */ /* 0x000fca0000000000 */
[----:B------:R-:W-:-:S04]  /*b310*/  ISETP.NE.AND P1, PT, R0, 0x5, PT ;  /* 0x000000050000780c */ /* 0x000fc80003f25270 */
[----:B0-----:R-:W-:Y:S02]  /*b320*/  SEL R4, RZ, 0x1, P1 ;  /* 0x00000001ff047807 */ /* 0x001fe40000800000 */
[----:B------:R-:W-:Y:S02]  /*b330*/  SEL R3, R0, RZ, P1 ;  /* 0x000000ff00037207 */ /* 0x000fe40000800000 */
[----:B------:R-:W-:Y:S01]  /*b340*/  LOP3.LUT R0, R11, R4, RZ, 0x3c, !PT ;  /* 0x000000040b007212 */ /* 0x000fe200078e3cff */
[----:B-1----:R-:W-:Y:S06]  /*b350*/  @!P0 BRA `(.L_x_311) ;  /* 0x0000000400048947 */ /* 0x002fec0003800000 */
.L_x_325:
[----:B------:R-:W-:Y:S01]  /*b360*/  IMAD R3, R3, 0x8, R2 ;  /* 0x0000000803037824 */ /* 0x000fe200078e0202 */
[----:B------:R-:W-:-:S07]  /*b370*/  SHF.L.U32 R0, R0, 0x1f, RZ ;  /* 0x0000001f00007819 */ /* 0x000fce00000006ff */
.L_x_312:
[----:B-1----:R1:W2:Y:S02]  /*b380*/  SYNCS.PHASECHK.TRANS64.TRYWAIT P0, [R3+URZ], R0 ;  /* 0x00000000030075a7 */ /* 0x0022a4000800017f */
[----:B--2---:R-:W-:Y:S05]  /*b390*/  @!P0 NANOSLEEP.SYNCS 0x989680 ;  /* 0x009896800000895d */ /* 0x004fea0003900000 */
[----:B------:R-:W2:Y:S02]  /*b3a0*/  @!P0 SYNCS.PHASECHK.TRANS64 P0, [R3+URZ], R0 ;  /* 0x00000000030085a7 */ /* 0x000ea4000800007f */
[----:B--2---:R-:W-:Y:S05]  /*b3b0*/  @!P0 BRA `(.L_x_312) ;  /* 0xfffffffc00f08947 */ /* 0x004fea000383ffff */
.L_x_306:
[----:B------:R-:W-:Y:S05]  /*b3c0*/  BSYNC B0 ;  /* 0x0000000000007941 */ /* 0x000fea0003800000 */
.L_x_305:
[----:B------:R-:W-:Y:S05]  /*b3d0*/  EXIT ;  /* 0x000000000000794d */ /* 0x000fea0003800000 */
.L_x_15:
[----:B-1----:R1:W2:Y:S02]  /*b3e0*/  SYNCS.PHASECHK.TRANS64.TRYWAIT P0, [R159+URZ], R0 ;  /* 0x000000009f0075a7 */ /* 0x0022a4000800017f */
[----:B--2---:R-:W-:Y:S05]  /*b3f0*/  @!P0 NANOSLEEP.SYNCS 0x989680 ;  /* 0x009896800000895d */ /* 0x004fea0003900000 */
[----:B------:R-:W2:Y:S02]  /*b400*/  @!P0 SYNCS.PHASECHK.TRANS64 P0, [R159+URZ], R0 ;  /* 0x000000009f0085a7 */ /* 0x000ea4000800007f */
[----:B--2---:R-:W-:Y:S05]  /*b410*/  @!P0 BRA `(.L_x_15) ;  /* 0xfffffffc00f08947 */ /* 0x004fea000383ffff */
[----:B------:R-:W-:Y:S05]  /*b420*/  BRA `(.L_x_313) ;  /* 0xffffff60001c7947 */ /* 0x000fea000383ffff */
.L_x_20:
[----:B--2---:R2:W3:Y:S02]  /*b430*/  SYNCS.PHASECHK.TRANS64.TRYWAIT P1, [R3+URZ], R0 ;  /* 0x00000000030075a7 */ /* 0x0044e4000802017f */
[----:B---3--:R-:W-:Y:S05]  /*b440*/  @!P1 NANOSLEEP.SYNCS 0x989680 ;  /* 0x009896800000995d */ /* 0x008fea0003900000 */
[----:B------:R-:W3:Y:S02]  /*b450*/  @!P1 SYNCS.PHASECHK.TRANS64 P1, [R3+URZ], R0 ;  /* 0x00000000030095a7 */ /* 0x000ee4000802007f */
[----:B---3--:R-:W-:Y:S05]  /*b460*/  @!P1 BRA `(.L_x_20) ;  /* 0xfffffffc00f09947 */ /* 0x008fea000383ffff */
[----:B------:R-:W-:Y:S05]  /*b470*/  BRA `(.L_x_19) ;  /* 0xffffff6000887947 */ /* 0x000fea000383ffff */
.L_x_25:
[----:B--2---:R-:W-:-:S04]  /*b480*/  IMAD.U32 R4, RZ, RZ, UR4 ;  /* 0x00000004ff047e24 */ /* 0x004fc8000f8e00ff */
[----:B------:R2:W3:Y:S03]  /*b490*/  SYNCS.PHASECHK.TRANS64.TRYWAIT P1, [R4+URZ], R3 ;  /* 0x00000003040075a7 */ /* 0x0004e6000802017f */
[----:B---3--:R-:W-:Y:S05]  /*b4a0*/  @!P1 NANOSLEEP.SYNCS 0x989680 ;  /* 0x009896800000995d */ /* 0x008fea0003900000 */
[----:B------:R-:W3:Y:S02]  /*b4b0*/  @!P1 SYNCS.PHASECHK.TRANS64 P1, [R4+URZ], R3 ;  /* 0x00000003040095a7 */ /* 0x000ee4000802007f */
[----:B---3--:R-:W-:Y:S05]  /*b4c0*/  @!P1 BRA `(.L_x_25) ;  /* 0xfffffffc00ec9947 */ /* 0x008fea000383ffff */
[----:B------:R-:W-:Y:S05]  /*b4d0*/  BRA `(.L_x_24) ;  /* 0xffffff6400647947 */ /* 0x000fea000383ffff */
.L_x_31:
[----:B-1----:R1:W2:Y:S02]  /*b4e0*/  SYNCS.PHASECHK.TRANS64.TRYWAIT P0, [R159+URZ+0x10], R0 ;  /* 0x000010009f0075a7 */ /* 0x0022a4000800017f */
[----:B--2---:R-:W-:Y:S05]  /*b4f0*/  @!P0 NANOSLEEP.SYNCS 0x989680 ;  /* 0x009896800000895d */ /* 0x004fea0003900000 */
[----:B------:R-:W2:Y:S02]  /*b500*/  @!P0 SYNCS.PHASECHK.TRANS64 P0, [R159+URZ+0x10], R0 ;  /* 0x000010009f0085a7 */ /* 0x000ea4000800007f */
[----:B--2---:R-:W-:Y:S05]  /*b510*/  @!P0 BRA `(.L_x_31) ;  /* 0xfffffffc00f08947 */ /* 0x004fea000383ffff */
[----:B------:R-:W-:Y:S05]  /*b520*/  BRA `(.L_x_314) ;  /* 0xffffff6800a87947 */ /* 0x000fea000383ffff */
.L_x_292:
[----:B------:R-:W-:Y:S01]  /*b530*/  BSSY B1, `(.L_x_315) ;  /* 0x0000006000017945 */ /* 0x000fe20003800000 */
[----:B------:R-:W-:-:S07]  /*b540*/  IMAD.MOV.U32 R15, RZ, RZ, -0x1 ;  /* 0xffffffffff0f7424 */ /* 0x000fce00078e00ff */
[----:B-----5:R-:W-:Y:S05]  /*b550*/  WARPSYNC.COLLECTIVE R15, `(.L_x_316) ;  /* 0x000000000f0c7348 */ /* 0x020fea0003c00000 */
[----:B------:R-:W-:Y:S02]  /*b560*/  ELECT P6, UR62, PT ;  /* 0x00000000003e782f */ /* 0x000fe400038c0000 */
[----:B------:R-:W-:Y:S01]  /*b570*/  MOV R14, UR62 ;  /* 0x0000003e000e7c02 */ /* 0x000fe20008000f00 */
[----:B-----5:R-:W-:Y:S10]  /*b580*/  ENDCOLLECTIVE ;  /* 0x000000000000791b */ /* 0x020ff40003800000 */
.L_x_316:
[----:B------:R-:W-:Y:S05]  /*b590*/  BSYNC B1 ;  /* 0x0000000000017941 */ /* 0x000fea0003800000 */
.L_x_315:
[----:B------:R-:W-:Y:S05]  /*b5a0*/  BRA `(.L_x_317) ;  /* 0xffffffec00e07947 */ /* 0x000fea000383ffff */
.L_x_295:
[----:B0-----:R0:W1:Y:S02]  /*b5b0*/  SYNCS.PHASECHK.TRANS64.TRYWAIT P1, [R10+URZ+0x28], R5 ;  /* 0x000028050a0075a7 */ /* 0x001064000802017f */
[----:B-1----:R-:W-:Y:S05]  /*b5c0*/  @!P1 NANOSLEEP.SYNCS 0x989680 ;  /* 0x009896800000995d */ /* 0x002fea0003900000 */
[----:B------:R-:W1:Y:S02]  /*b5d0*/  @!P1 SYNCS.PHASECHK.TRANS64 P1, [R10+URZ+0x28], R5 ;  /* 0x000028050a0095a7 */ /* 0x000e64000802007f */
[----:B-1----:R-:W-:Y:S05]  /*b5e0*/  @!P1 BRA `(.L_x_295) ;  /* 0xfffffffc00f09947 */ /* 0x002fea000383ffff */
[----:B------:R-:W-:Y:S05]  /*b5f0*/  BRA `(.L_x_318) ;  /* 0xfffffff000147947 */ /* 0x000fea000383ffff */
.L_x_304:
[----:B------:R-:W-:Y:S01]  /*b600*/  BSSY B0, `(.L_x_319) ;  /* 0x0000006000007945 */ /* 0x000fe20003800000 */
[----:B------:R-:W-:-:S07]  /*b610*/  IMAD.MOV.U32 R15, RZ, RZ, -0x1 ;  /* 0xffffffffff0f7424 */ /* 0x000fce00078e00ff */
[----:B-----5:R-:W-:Y:S05]  /*b620*/  WARPSYNC.COLLECTIVE R15, `(.L_x_320) ;  /* 0x000000000f0c7348 */ /* 0x020fea0003c00000 */
[----:B------:R-:W-:Y:S02]  /*b630*/  ELECT P6, UR62, PT ;  /* 0x00000000003e782f */ /* 0x000fe400038c0000 */
[----:B------:R-:W-:Y:S01]  /*b640*/  MOV R14, UR62 ;  /* 0x0000003e000e7c02 */ /* 0x000fe20008000f00 */
[----:B-----5:R-:W-:Y:S10]  /*b650*/  ENDCOLLECTIVE ;  /* 0x000000000000791b */ /* 0x020ff40003800000 */
.L_x_320:
[----:B------:R-:W-:Y:S05]  /*b660*/  BSYNC B0 ;  /* 0x0000000000007941 */ /* 0x000fea0003800000 */
.L_x_319:
[----:B------:R-:W-:Y:S05]  /*b670*/  BRA `(.L_x_321) ;  /* 0xfffffff800807947 */ /* 0x000fea000383ffff */
.L_x_308:
[----:B0-----:R0:W1:Y:S02]  /*b680*/  SYNCS.PHASECHK.TRANS64.TRYWAIT P0, [R9+URZ], R4 ;  /* 0x00000004090075a7 */ /* 0x001064000800017f */
[----:B-1----:R-:W-:Y:S05]  /*b690*/  @!P0 NANOSLEEP.SYNCS 0x989680 ;  /* 0x009896800000895d */ /* 0x002fea0003900000 */
[----:B------:R-:W1:Y:S02]  /*b6a0*/  @!P0 SYNCS.PHASECHK.TRANS64 P0, [R9+URZ], R4 ;  /* 0x00000004090085a7 */ /* 0x000e64000800007f */
[----:B-1----:R-:W-:Y:S05]  /*b6b0*/  @!P0 BRA `(.L_x_308) ;  /* 0xfffffffc00f08947 */ /* 0x002fea000383ffff */
[----:B------:R-:W-:Y:S05]  /*b6c0*/  BRA `(.L_x_322) ;  /* 0xfffffff800c07947 */ /* 0x000fea000383ffff */
.L_x_309:
[----:B0-----:R0:W1:Y:S02]  /*b6d0*/  SYNCS.PHASECHK.TRANS64.TRYWAIT P0, [R8+URZ], R5 ;  /* 0x00000005080075a7 */ /* 0x001064000800017f */
[----:B-1----:R-:W-:Y:S05]  /*b6e0*/  @!P0 NANOSLEEP.SYNCS 0x989680 ;  /* 0x009896800000895d */ /* 0x002fea0003900000 */
[----:B------:R-:W1:Y:S02]  /*b6f0*/  @!P0 SYNCS.PHASECHK.TRANS64 P0, [R8+URZ], R5 ;  /* 0x00000005080085a7 */ /* 0x000e64000800007f */
[----:B-1----:R-:W-:Y:S05]  /*b700*/  @!P0 BRA `(.L_x_309) ;  /* 0xfffffffc00f08947 */ /* 0x002fea000383ffff */
[----:B------:R-:W-:Y:S05]  /*b710*/  BRA `(.L_x_323) ;  /* 0xfffffff800d07947 */ /* 0x000fea000383ffff */
.L_x_310:
[----:B0-----:R0:W1:Y:S02]  /*b720*/  SYNCS.PHASECHK.TRANS64.TRYWAIT P0, [R9+URZ], R4 ;  /* 0x00000004090075a7 */ /* 0x001064000800017f */
[----:B-1----:R-:W-:Y:S05]  /*b730*/  @!P0 NANOSLEEP.SYNCS 0x989680 ;  /* 0x009896800000895d */ /* 0x002fea0003900000 */
[----:B------:R-:W1:Y:S02]  /*b740*/  @!P0 SYNCS.PHASECHK.TRANS64 P0, [R9+URZ], R4 ;  /* 0x00000004090085a7 */ /* 0x000e64000800007f */
[----:B-1----:R-:W-:Y:S05]  /*b750*/  @!P0 BRA `(.L_x_310) ;  /* 0xfffffffc00f08947 */ /* 0x002fea000383ffff */
[----:B------:R-:W-:Y:S05]  /*b760*/  BRA `(.L_x_324) ;  /* 0xfffffff800e07947 */ /* 0x000fea000383ffff */
.L_x_311:
[----:B0-----:R0:W1:Y:S02]  /*b770*/  SYNCS.PHASECHK.TRANS64.TRYWAIT P0, [R6+URZ], R5 ;  /* 0x00000005060075a7 */ /* 0x001064000800017f */
[----:B-1----:R-:W-:Y:S05]  /*b780*/  @!P0 NANOSLEEP.SYNCS 0x989680 ;  /* 0x009896800000895d */ /* 0x002fea0003900000 */
[----:B------:R-:W1:Y:S02]  /*b790*/  @!P0 SYNCS.PHASECHK.TRANS64 P0, [R6+URZ], R5 ;  /* 0x00000005060085a7 */ /* 0x000e64000800007f */
[----:B-1----:R-:W-:Y:S05]  /*b7a0*/  @!P0 BRA `(.L_x_311) ;  /* 0xfffffffc00f08947 */ /* 0x002fea000383ffff */
[----:B------:R-:W-:Y:S05]  /*b7b0*/  BRA `(.L_x_325) ;  /* 0xfffffff800e87947 */ /* 0x000fea000383ffff */
.L_x_326:
[----:B------:R-:W-:-:S00]  /*b7c0*/  BRA `(.L_x_326) ;  /* 0xfffffffc00fc7947 */ /* 0x000fc0000383ffff */
[----:B------:R-:W-:-:S00]  /*b7d0*/  NOP ;  /* 0x0000000000007918 */ /* 0x000fc00000000000 */
        /* <DEDUP_REMOVED lines=10> */
.L_x_327:


//--------------------- .nv.global.init           --------------------------
	.section	.nv.global.init,"aw",@progbits
.nv.global.init:
	.type		$str$22,@object
	.size		$str$22,($str$23 - $str$22)
$str$22:
        /*0000*/ 	.byte	0x6b, 0x5f, 0x74, 0x69, 0x6c, 0x65, 0x5f, 0x63, 0x6f, 0x75, 0x6e, 0x74, 0x20, 0x3e, 0x3d, 0x20
        /*0010*/ 	.byte	0x31, 0x00
	.type		$str$23,@object
	.size		$str$23,(__unnamed_1 - $str$23)
$str$23:
        /*0012*/ 	.byte	0x2f, 0x74, 0x6d, 0x70, 0x2f, 0x63, 0x75, 0x74, 0x6c, 0x61, 0x73, 0x73, 0x5f, 0x73, 0x77, 0x65
        /*0022*/ 	.byte	0x65, 0x70, 0x5f, 0x73, 0x72, 0x63, 0x2f, 0x69, 0x6e, 0x63, 0x6c, 0x75, 0x64, 0x65, 0x2f, 0x63
        /*0032*/ 	.byte	0x75, 0x74, 0x6c, 0x61, 0x73, 0x73, 0x2f, 0x67, 0x65, 0x6d, 0x6d, 0x2f, 0x63, 0x6f, 0x6c, 0x6c
        /*0042*/ 	.byte	0x65, 0x63, 0x74, 0x69, 0x76, 0x65, 0x2f, 0x73, 0x6d, 0x39, 0x30, 0x5f, 0x6d, 0x6d, 0x61, 0x5f
        /*0052*/ 	.byte	0x74, 0x6d, 0x61, 0x5f, 0x67, 0x6d, 0x6d, 0x61, 0x5f, 0x73, 0x73, 0x5f, 0x77, 0x61, 0x72, 0x70
        /*0062*/ 	.byte	0x73, 0x70, 0x65, 0x63, 0x69, 0x61, 0x6c, 0x69, 0x7a, 0x65, 0x64, 0x2e, 0x68, 0x70, 0x70, 0x00
	.type		__unnamed_1,@object
	.size		__unnamed_1,(.L_0 - __unnamed_1)
__unnamed_1:
        /*0072*/ 	.byte	0x76, 0x6f, 0x69, 0x64, 0x20, 0x63, 0x75, 0x74, 0x6c, 0x61, 0x73, 0x73, 0x3a, 0x3a, 0x67, 0x65
        /* <DEDUP_REMOVED lines=176> */
        /*0b82*/ 	.byte	0x3a, 0x3a, 0x69, 0x64, 0x65, 0x6e, 0x74, 0x69, 0x74, 0x79, 0x5d, 0x00
.L_0:


//--------------------- .nv.shared._ZN7cutlass13device_kernelINS_4gemm6kernel13GemmUniversalIN4cute5tupleIJiiiiEEENS1_10collective13CollectiveMmaINS1_34MainloopSm90TmaGmmaWarpSpecializedILi5ENS5_IJNS4_1CILi1EEESB_SB_EEENS1_32KernelTmaWarpSpecializedPingpongEEENS5_IJNSA_ILi64EEENSA_ILi256EEENSA_ILi32EEEEEENS_10tfloat32_tENS5_IJlSB_lEEESJ_SK_NS4_8TiledMMAINS4_8MMA_AtomIJNS4_4SM904GMMA30MMA_64x256x8_F32TF32TF32_SS_TNILNSO_7ScaleInE1ELSQ_1EEEEEENS4_6LayoutISC_NS5_IJNSA_ILi0EEESU_SU_EEEEENS5_IJNS4_10UnderscoreESX_SX_EEEEENS4_13SM90_TMA_LOADENS4_14ComposedLayoutINS4_7SwizzleILi3ELi4ELi3EEENS4_18smem_ptr_flag_bitsILi32EEENST_INS5_IJNSA_ILi8EEESH_EEENS5_IJSH_SB_EEEEEEEvNS4_8identityES10_S1A_vS1B_EENS_8epilogue10collective6detail29Sm90TmaWarpSpecializedAdapterINS1E_15DefaultEpilogueISJ_SK_SK_NS1D_6thread17LinearCombinationISJ_Li1EffLNS1I_9ScaleType4KindE0ELNS_15FloatRoundStyleE2ESJ_EENS1_15EpilogueDefaultEEEEEvvEEEEvNT_6ParamsE --------------------------
	.section	.nv.shared._ZN7cutlass13device_kernelINS_4gemm6kernel13GemmUniversalIN4cute5tupleIJiiiiEEENS1_10collective13CollectiveMmaINS1_34MainloopSm90TmaGmmaWarpSpecializedILi5ENS5_IJNS4_1CILi1EEESB_SB_EEENS1_32KernelTmaWarpSpecializedPingpongEEENS5_IJNSA_ILi64EEENSA_ILi256EEENSA_ILi32EEEEEENS_10tfloat32_tENS5_IJlSB_lEEESJ_SK_NS4_8TiledMMAINS4_8MMA_AtomIJNS4_4SM904GMMA30MMA_64x256x8_F32TF32TF32_SS_TNILNSO_7ScaleInE1ELSQ_1EEEEEENS4_6LayoutISC_NS5_IJNSA_ILi0EEESU_SU_EEEEENS5_IJNS4_10UnderscoreESX_SX_EEEEENS4_13SM90_TMA_LOADENS4_14ComposedLayoutINS4_7SwizzleILi3ELi4ELi3EEENS4_18smem_ptr_flag_bitsILi32EEENST_INS5_IJNSA_ILi8EEESH_EEENS5_IJSH_SB_EEEEEEEvNS4_8identityES10_S1A_vS1B_EENS_8epilogue10collective6detail29Sm90TmaWarpSpecializedAdapterINS1E_15DefaultEpilogueISJ_SK_SK_NS1D_6thread17LinearCombinationISJ_Li1EffLNS1I_9ScaleType4KindE0ELNS_15FloatRoundStyleE2ESJ_EENS1_15EpilogueDefaultEEEEEvvEEEEvNT_6ParamsE,"aw",@nobits
	.sectionflags	@""
	.align	16
	.zero		1024


//--------------------- .nv.shared.reserved.0     --------------------------
	.section	.nv.shared.reserved.0,"aw",@nobits
	.weak		__nv_reservedSMEM_offset_0_alias
	.size		__nv_reservedSMEM_offset_0_alias, 0, 0
	.other		__nv_reservedSMEM_offset_0_alias,@"STO_CUDA_RESERVED_SHARED STV_DEFAULT"
__nv_reservedSMEM_offset_0_alias:
	.zero		0


//--------------------- .nv.global                --------------------------
	.section	.nv.global,"aw",@nobits
.nv.global:
	.type		_ZN40_INTERNAL_413c37f6_4_k_cu_a7364c86_254634cute1_E,@object
	.size		_ZN40_INTERNAL_413c37f6_4_k_cu_a7364c86_254634cute1_E,(_ZN40_INTERNAL_413c37f6_4_k_cu_a7364c86_254634cuda3std3__45__cpo6cbeginE - _ZN40_INTERNAL_413c37f6_4_k_cu_a7364c86_254634cute1_E)
_ZN40_INTERNAL_413c37f6_4_k_cu_a7364c86_254634cute1_E:
	.zero		1
	.type		_ZN40_INTERNAL_413c37f6_4_k_cu_a7364c86_254634cuda3std3__45__cpo6cbeginE,@object
	.size		_ZN40_INTERNAL_413c37f6_4_k_cu_a7364c86_254634cuda3std3__45__cpo6cbeginE,(_ZN40_INTERNAL_413c37f6_4_k_cu_a7364c86_254634cuda3std3__48in_placeE - _ZN40_INTERNAL_413c37f6_4_k_cu_a7364c86_254634cuda3std3__45__cpo6cbeginE)
_ZN40_INTERNAL_413c37f6_4_k_cu_a7364c86_254634cuda3std3__45__cpo6cbeginE:
	.zero		1
	.type		_ZN40_INTERNAL_413c37f6_4_k_cu_a7364c86_254634cuda3std3__48in_placeE,@object
	.size		_ZN40_INTERNAL_413c37f6_4_k_cu_a7364c86_254634cuda3std3__48in_placeE,(_ZN40_INTERNAL_413c37f6_4_k_cu_a7364c86_254634cuda3std6ranges3__45__cpo9iter_moveE - _ZN40_INTERNAL_413c37f6_4_k_cu_a7364c86_254634cuda3std3__48in_placeE)
_ZN40_INTERNAL_413c37f6_4_k_cu_a7364c86_254634cuda3std3__48in_placeE:
	.zero		1
	.type		_ZN40_INTERNAL_413c37f6_4_k_cu_a7364c86_254634cuda3std6ranges3__45__cpo9iter_moveE,@object
	.size		_ZN40_INTERNAL_413c37f6_4_k_cu_a7364c86_254634cuda3std6ranges3__45__cpo9iter_moveE,(_ZN40_INTERNAL_413c37f6_4_k_cu_a7364c86_254634cuda3std3__45__cpo5beginE - _ZN40_INTERNAL_413c37f6_4_k_cu_a7364c86_254634cuda3std6ranges3__45__cpo9iter_moveE)
_ZN40_INTERNAL_413c37f6_4_k_cu_a7364c86_254634cuda3std6ranges3__45__cpo9iter_moveE:
	.zero		1
	.type		_ZN40_INTERNAL_413c37f6_4_k_cu_a7364c86_254634cuda3std3__45__cpo5beginE,@object
	.size		_ZN40_INTERNAL_413c37f6_4_k_cu_a7364c86_254634cuda3std3__45__cpo5beginE,(_ZN40_INTERNAL_413c37f6_4_k_cu_a7364c86_254634cuda3std3__442_GLOBAL__N__413c37f6_4_k_cu_a7364c86_254636ignoreE - _ZN40_INTERNAL_413c37f6_4_k_cu_a7364c86_254634cuda3std3__45__cpo5beginE)
_ZN40_INTERNAL_413c37f6_4_k_cu_a7364c86_254634cuda3std3__45__cpo5beginE:
	.zero		1
	.type		_ZN40_INTERNAL_413c37f6_4_k_cu_a7364c86_254634cuda3std3__442_GLOBAL__N__413c37f6_4_k_cu_a7364c86_254636ignoreE,@object
	.size		_ZN40_INTERNAL_413c37f6_4_k_cu_a7364c86_254634cuda3std3__442_GLOBAL__N__413c37f6_4_k_cu_a7364c86_254636ignoreE,(_ZN40_INTERNAL_413c37f6_4_k_cu_a7364c86_254634cute7productE - _ZN40_INTERNAL_413c37f6_4_k_cu_a7364c86_254634cuda3std3__442_GLOBAL__N__413c37f6_4_k_cu_a7364c86_254636ignoreE)
_ZN40_INTERNAL_413c37f6_4_k_cu_a7364c86_254634cuda3std3__442_GLOBAL__N__413c37f6_4_k_cu_a7364c86_254636ignoreE:
	.zero		1
	.type		_ZN40_INTERNAL_413c37f6_4_k_cu_a7364c86_254634cute7productE,@object
	.size		_ZN40_INTERNAL_413c37f6_4_k_cu_a7364c86_254634cute7productE,(_ZN40_INTERNAL_413c37f6_4_k_cu_a7364c86_254634cuda3std3__45__cpo3endE - _ZN40_INTERNAL_413c37f6_4_k_cu_a7364c86_254634cute7productE)
_ZN40_INTERNAL_413c37f6_4_k_cu_a7364c86_254634cute7productE:
	.zero		1
	.type		_ZN40_INTERNAL_413c37f6_4_k_cu_a7364c86_254634cuda3std3__45__cpo3endE,@object
	.size		_ZN40_INTERNAL_413c37f6_4_k_cu_a7364c86_254634cuda3std3__45__cpo3endE,(_ZN40_INTERNAL_413c37f6_4_k_cu_a7364c86_254634cuda3std3__419piecewise_constructE - _ZN40_INTERNAL_413c37f6_4_k_cu_a7364c86_254634cuda3std3__45__cpo3endE)
_ZN40_INTERNAL_413c37f6_4_k_cu_a7364c86_254634cuda3std3__45__cpo3endE:
	.zero		1
	.type		_ZN40_INTERNAL_413c37f6_4_k_cu_a7364c86_254634cuda3std3__419piecewise_constructE,@object
	.size		_ZN40_INTERNAL_413c37f6_4_k_cu_a7364c86_254634cuda3std3__419piecewise_constructE,(_ZN40_INTERNAL_413c37f6_4_k_cu_a7364c86_254634cuda3std3__45__cpo4cendE - _ZN40_INTERNAL_413c37f6_4_k_cu_a7364c86_254634cuda3std3__419piecewise_constructE)
_ZN40_INTERNAL_413c37f6_4_k_cu_a7364c86_254634cuda3std3__419piecewise_constructE:
	.zero		1
	.type		_ZN40_INTERNAL_413c37f6_4_k_cu_a7364c86_254634cuda3std3__45__cpo4cendE,@object
	.size		_ZN40_INTERNAL_413c37f6_4_k_cu_a7364c86_254634cuda3std3__45__cpo4cendE,(_ZN40_INTERNAL_413c37f6_4_k_cu_a7364c86_254634cuda3std6ranges3__45__cpo4swapE - _ZN40_INTERNAL_413c37f6_4_k_cu_a7364c86_254634cuda3std3__45__cpo4cendE)
_ZN40_INTERNAL_413c37f6_4_k_cu_a7364c86_254634cuda3std3__45__cpo4cendE:
	.zero		1
	.type		_ZN40_INTERNAL_413c37f6_4_k_cu_a7364c86_254634cuda3std6ranges3__45__cpo4swapE,@object
	.size		_ZN40_INTERNAL_413c37f6_4_k_cu_a7364c86_254634cuda3std6ranges3__45__cpo4swapE,(.L_8 - _ZN40_INTERNAL_413c37f6_4_k_cu_a7364c86_254634cuda3std6ranges3__45__cpo4swapE)
_ZN40_INTERNAL_413c37f6_4_k_cu_a7364c86_254634cuda3std6ranges3__45__cpo4swapE:
	.zero		1
.L_8:


//--------------------- .nv.constant0._ZN7cutlass13device_kernelINS_4gemm6kernel13GemmUniversalIN4cute5tupleIJiiiiEEENS1_10collective13CollectiveMmaINS1_34MainloopSm90TmaGmmaWarpSpecializedILi5ENS5_IJNS4_1CILi1EEESB_SB_EEENS1_32KernelTmaWarpSpecializedPingpongEEENS5_IJNSA_ILi64EEENSA_ILi256EEENSA_ILi32EEEEEENS_10tfloat32_tENS5_IJlSB_lEEESJ_SK_NS4_8TiledMMAINS4_8MMA_AtomIJNS4_4SM904GMMA30MMA_64x256x8_F32TF32TF32_SS_TNILNSO_7ScaleInE1ELSQ_1EEEEEENS4_6LayoutISC_NS5_IJNSA_ILi0EEESU_SU_EEEEENS5_IJNS4_10UnderscoreESX_SX_EEEEENS4_13SM90_TMA_LOADENS4_14ComposedLayoutINS4_7SwizzleILi3ELi4ELi3EEENS4_18smem_ptr_flag_bitsILi32EEENST_INS5_IJNSA_ILi8EEESH_EEENS5_IJSH_SB_EEEEEEEvNS4_8identityES10_S1A_vS1B_EENS_8epilogue10collective6detail29Sm90TmaWarpSpecializedAdapterINS1E_15DefaultEpilogueISJ_SK_SK_NS1D_6thread17LinearCombinationISJ_Li1EffLNS1I_9ScaleType4KindE0ELNS_15FloatRoundStyleE2ESJ_EENS1_15EpilogueDefaultEEEEEvvEEEEvNT_6ParamsE --------------------------
	.section	.nv.constant0._ZN7cutlass13device_kernelINS_4gemm6kernel13GemmUniversalIN4cute5tupleIJiiiiEEENS1_10collective13CollectiveMmaINS1_34MainloopSm90TmaGmmaWarpSpecializedILi5ENS5_IJNS4_1CILi1EEESB_SB_EEENS1_32KernelTmaWarpSpecializedPingpongEEENS5_IJNSA_ILi64EEENSA_ILi256EEENSA_ILi32EEEEEENS_10tfloat32_tENS5_IJlSB_lEEESJ_SK_NS4_8TiledMMAINS4_8MMA_AtomIJNS4_4SM904GMMA30MMA_64x256x8_F32TF32TF32_SS_TNILNSO_7ScaleInE1ELSQ_1EEEEEENS4_6LayoutISC_NS5_IJNSA_ILi0EEESU_SU_EEEEENS5_IJNS4_10UnderscoreESX_SX_EEEEENS4_13SM90_TMA_LOADENS4_14ComposedLayoutINS4_7SwizzleILi3ELi4ELi3EEENS4_18smem_ptr_flag_bitsILi32EEENST_INS5_IJNSA_ILi8EEESH_EEENS5_IJSH_SB_EEEEEEEvNS4_8identityES10_S1A_vS1B_EENS_8epilogue10collective6detail29Sm90TmaWarpSpecializedAdapterINS1E_15DefaultEpilogueISJ_SK_SK_NS1D_6thread17LinearCombinationISJ_Li1EffLNS1I_9ScaleType4KindE0ELNS_15FloatRoundStyleE2ESJ_EENS1_15EpilogueDefaultEEEEEvvEEEEvNT_6ParamsE,"a",@progbits
	.sectionflags	@""
	.align	4
.nv.constant0._ZN7cutlass13device_kernelINS_4gemm6kernel13GemmUniversalIN4cute5tupleIJiiiiEEENS1_10collective13CollectiveMmaINS1_34MainloopSm90TmaGmmaWarpSpecializedILi5ENS5_IJNS4_1CILi1EEESB_SB_EEENS1_32KernelTmaWarpSpecializedPingpongEEENS5_IJNSA_ILi64EEENSA_ILi256EEENSA_ILi32EEEEEENS_10tfloat32_tENS5_IJlSB_lEEESJ_SK_NS4_8TiledMMAINS4_8MMA_AtomIJNS4_4SM904GMMA30MMA_64x256x8_F32TF32TF32_SS_TNILNSO_7ScaleInE1ELSQ_1EEEEEENS4_6LayoutISC_NS5_IJNSA_ILi0EEESU_SU_EEEEENS5_IJNS4_10UnderscoreESX_SX_EEEEENS4_13SM90_TMA_LOADENS4_14ComposedLayoutINS4_7SwizzleILi3ELi4ELi3EEENS4_18smem_ptr_flag_bitsILi32EEENST_INS5_IJNSA_ILi8EEESH_EEENS5_IJSH_SB_EEEEEEEvNS4_8identityES10_S1A_vS1B_EENS_8epilogue10collective6detail29Sm90TmaWarpSpecializedAdapterINS1E_15DefaultEpilogueISJ_SK_SK_NS1D_6thread17LinearCombinationISJ_Li1EffLNS1I_9ScaleType4KindE0ELNS_15FloatRoundStyleE2ESJ_EENS1_15EpilogueDefaultEEEEEvvEEEEvNT_6ParamsE:
	.zero		1664


//--------------------- SYMBOLS --------------------------

	.type		.nv.reservedSmem.offset0,@object
	.size		.nv.reservedSmem.offset0,0x4
	.type		__assertfail,@function
